	.target	sm_90a

	.elftype	@"ET_EXEC"


//--------------------- .note.nv.tkinfo           --------------------------
	.section	.note.nv.tkinfo,"",@"SHT_NOTE"
	.sectionflags	@"SHF_NOTE_NV_TKINFO"
	.tkinfo
        /*0018*/ 	.word	0x00000002
        /*0030*/ 	.string	""
        /*0030*/ 	.string	"ptxas"
        /*0030*/ 	.string	"Cuda compilation tools, release 13.0, V13.0.88"
        /*0030*/ 	.string	"Build cuda_13.0.r13.0/compiler.36424714_0"
        /*0030*/ 	.string	"-arch sm_90a -m 64 "



//--------------------- .note.nv.cuinfo           --------------------------
	.section	.note.nv.cuinfo,"",@"SHT_NOTE"
	.sectionflags	@"SHF_NOTE_NV_CUINFO"
        /*0018*/ 	.short	0x0002
        /*001a*/ 	.short	0x005a
        /*001c*/ 	.short	0x0082
	.zero		2


//--------------------- .nv.info                  --------------------------
	.section	.nv.info,"",@"SHT_CUDA_INFO"
	.align	4


	//----- nvinfo : EIATTR_REGCOUNT
	.align		4
        /*0000*/ 	.byte	0x04, 0x2f
        /*0002*/ 	.short	(.L_15 - .L_14)
	.align		4
.L_14:
        /*0004*/ 	.word	index@(_ZN7cutlass13device_kernelINS_4gemm6kernel13GemmUniversalIN4cute5tupleIJiiiiEEENS1_10collective13CollectiveMmaINS1_34MainloopSm90TmaGmmaWarpSpecializedILi4ENS5_IJNS4_1CILi1EEESB_SB_EEENS1_35KernelTmaWarpSpecializedCooperativeEEENS5_IJNSA_ILi128EEESF_NSA_ILi64EEEEEEaNS5_IJlSB_lEEEaSI_NS4_8TiledMMAINS4_8MMA_AtomIJNS4_4SM904GMMA27MMA_64x128x32_S32S8S8_SS_TNEEEENS4_6LayoutINS5_IJNSA_ILi2EEESB_SB_EEENS5_IJSB_NSA_ILi0EEESS_EEEEENS5_IJNS4_10UnderscoreESV_SV_EEEEENS4_13SM90_TMA_LOADENS4_14ComposedLayoutINS4_7SwizzleILi2ELi4ELi3EEENS4_18smem_ptr_flag_bitsILi8EEENSP_INS5_IJNSA_ILi8EEESG_EEENS5_IJSG_SB_EEEEEEEvNS4_8identityESY_S18_vS19_EENS_8epilogue10collective6detail29Sm90TmaWarpSpecializedAdapterINS1C_15DefaultEpilogueIaSI_SI_NS1B_6thread17LinearCombinationIaLi1EiiLNS1G_9ScaleType4KindE0ELNS_15FloatRoundStyleE2EaEENS1_15EpilogueDefaultEEEEEvvEEEEvNT_6ParamsE)
        /*0008*/ 	.word	0x000000a8


	//----- nvinfo : EIATTR_FRAME_SIZE
	.align		4
.L_15:
        /*000c*/ 	.byte	0x04, 0x11
        /*000e*/ 	.short	(.L_17 - .L_16)
	.align		4
.L_16:
        /*0010*/ 	.word	index@(_ZN7cutlass13device_kernelINS_4gemm6kernel13GemmUniversalIN4cute5tupleIJiiiiEEENS1_10collective13CollectiveMmaINS1_34MainloopSm90TmaGmmaWarpSpecializedILi4ENS5_IJNS4_1CILi1EEESB_SB_EEENS1_35KernelTmaWarpSpecializedCooperativeEEENS5_IJNSA_ILi128EEESF_NSA_ILi64EEEEEEaNS5_IJlSB_lEEEaSI_NS4_8TiledMMAINS4_8MMA_AtomIJNS4_4SM904GMMA27MMA_64x128x32_S32S8S8_SS_TNEEEENS4_6LayoutINS5_IJNSA_ILi2EEESB_SB_EEENS5_IJSB_NSA_ILi0EEESS_EEEEENS5_IJNS4_10UnderscoreESV_SV_EEEEENS4_13SM90_TMA_LOADENS4_14ComposedLayoutINS4_7SwizzleILi2ELi4ELi3EEENS4_18smem_ptr_flag_bitsILi8EEENSP_INS5_IJNSA_ILi8EEESG_EEENS5_IJSG_SB_EEEEEEEvNS4_8identityESY_S18_vS19_EENS_8epilogue10collective6detail29Sm90TmaWarpSpecializedAdapterINS1C_15DefaultEpilogueIaSI_SI_NS1B_6thread17LinearCombinationIaLi1EiiLNS1G_9ScaleType4KindE0ELNS_15FloatRoundStyleE2EaEENS1_15EpilogueDefaultEEEEEvvEEEEvNT_6ParamsE)
        /*0014*/ 	.word	0x00000000


	//----- nvinfo : EIATTR_MIN_STACK_SIZE
	.align		4
.L_17:
        /*0018*/ 	.byte	0x04, 0x12
        /*001a*/ 	.short	(.L_19 - .L_18)
	.align		4
.L_18:
        /*001c*/ 	.word	index@(_ZN7cutlass13device_kernelINS_4gemm6kernel13GemmUniversalIN4cute5tupleIJiiiiEEENS1_10collective13CollectiveMmaINS1_34MainloopSm90TmaGmmaWarpSpecializedILi4ENS5_IJNS4_1CILi1EEESB_SB_EEENS1_35KernelTmaWarpSpecializedCooperativeEEENS5_IJNSA_ILi128EEESF_NSA_ILi64EEEEEEaNS5_IJlSB_lEEEaSI_NS4_8TiledMMAINS4_8MMA_AtomIJNS4_4SM904GMMA27MMA_64x128x32_S32S8S8_SS_TNEEEENS4_6LayoutINS5_IJNSA_ILi2EEESB_SB_EEENS5_IJSB_NSA_ILi0EEESS_EEEEENS5_IJNS4_10UnderscoreESV_SV_EEEEENS4_13SM90_TMA_LOADENS4_14ComposedLayoutINS4_7SwizzleILi2ELi4ELi3EEENS4_18smem_ptr_flag_bitsILi8EEENSP_INS5_IJNSA_ILi8EEESG_EEENS5_IJSG_SB_EEEEEEEvNS4_8identityESY_S18_vS19_EENS_8epilogue10collective6detail29Sm90TmaWarpSpecializedAdapterINS1C_15DefaultEpilogueIaSI_SI_NS1B_6thread17LinearCombinationIaLi1EiiLNS1G_9ScaleType4KindE0ELNS_15FloatRoundStyleE2EaEENS1_15EpilogueDefaultEEEEEvvEEEEvNT_6ParamsE)
        /*0020*/ 	.word	0x00000000
.L_19:


//--------------------- .nv.compat                --------------------------
	.section	.nv.compat,"",@"SHT_CUDA_COMPAT_INFO"
	.align	4
        /*0000*/ 	.byte	0x02, 0x09, 0x01, 0x00, 0x02, 0x02, 0x04, 0x00, 0x02, 0x05, 0x05, 0x00, 0x03, 0x07, 0x01, 0x01
        /*0010*/ 	.byte	0x02, 0x03, 0x01, 0x00, 0x02, 0x06, 0x01, 0x00, 0x04, 0x0b, 0x08, 0x00, 0x00, 0x00, 0x00, 0x00
        /*0020*/ 	.byte	0x00, 0x00, 0x00, 0x00


//--------------------- .nv.info._ZN7cutlass13device_kernelINS_4gemm6kernel13GemmUniversalIN4cute5tupleIJiiiiEEENS1_10collective13CollectiveMmaINS1_34MainloopSm90TmaGmmaWarpSpecializedILi4ENS5_IJNS4_1CILi1EEESB_SB_EEENS1_35KernelTmaWarpSpecializedCooperativeEEENS5_IJNSA_ILi128EEESF_NSA_ILi64EEEEEEaNS5_IJlSB_lEEEaSI_NS4_8TiledMMAINS4_8MMA_AtomIJNS4_4SM904GMMA27MMA_64x128x32_S32S8S8_SS_TNEEEENS4_6LayoutINS5_IJNSA_ILi2EEESB_SB_EEENS5_IJSB_NSA_ILi0EEESS_EEEEENS5_IJNS4_10UnderscoreESV_SV_EEEEENS4_13SM90_TMA_LOADENS4_14ComposedLayoutINS4_7SwizzleILi2ELi4ELi3EEENS4_18smem_ptr_flag_bitsILi8EEENSP_INS5_IJNSA_ILi8EEESG_EEENS5_IJSG_SB_EEEEEEEvNS4_8identityESY_S18_vS19_EENS_8epilogue10collective6detail29Sm90TmaWarpSpecializedAdapterINS1C_15DefaultEpilogueIaSI_SI_NS1B_6thread17LinearCombinationIaLi1EiiLNS1G_9ScaleType4KindE0ELNS_15FloatRoundStyleE2EaEENS1_15EpilogueDefaultEEEEEvvEEEEvNT_6ParamsE --------------------------
	.section	.nv.info._ZN7cutlass13device_kernelINS_4gemm6kernel13GemmUniversalIN4cute5tupleIJiiiiEEENS1_10collective13CollectiveMmaINS1_34MainloopSm90TmaGmmaWarpSpecializedILi4ENS5_IJNS4_1CILi1EEESB_SB_EEENS1_35KernelTmaWarpSpecializedCooperativeEEENS5_IJNSA_ILi128EEESF_NSA_ILi64EEEEEEaNS5_IJlSB_lEEEaSI_NS4_8TiledMMAINS4_8MMA_AtomIJNS4_4SM904GMMA27MMA_64x128x32_S32S8S8_SS_TNEEEENS4_6LayoutINS5_IJNSA_ILi2EEESB_SB_EEENS5_IJSB_NSA_ILi0EEESS_EEEEENS5_IJNS4_10UnderscoreESV_SV_EEEEENS4_13SM90_TMA_LOADENS4_14ComposedLayoutINS4_7SwizzleILi2ELi4ELi3EEENS4_18smem_ptr_flag_bitsILi8EEENSP_INS5_IJNSA_ILi8EEESG_EEENS5_IJSG_SB_EEEEEEEvNS4_8identityESY_S18_vS19_EENS_8epilogue10collective6detail29Sm90TmaWarpSpecializedAdapterINS1C_15DefaultEpilogueIaSI_SI_NS1B_6thread17LinearCombinationIaLi1EiiLNS1G_9ScaleType4KindE0ELNS_15FloatRoundStyleE2EaEENS1_15EpilogueDefaultEEEEEvvEEEEvNT_6ParamsE,"",@"SHT_CUDA_INFO"
	.sectionflags	@""
	.align	4


	//----- nvinfo : EIATTR_CUDA_API_VERSION
	.align		4
        /*0000*/ 	.byte	0x04, 0x37
        /*0002*/ 	.short	(.L_21 - .L_20)
.L_20:
        /*0004*/ 	.word	0x00000082


	//----- nvinfo : EIATTR_KPARAM_INFO
	.align		4
.L_21:
        /*0008*/ 	.byte	0x04, 0x17
        /*000a*/ 	.short	(.L_23 - .L_22)
.L_22:
        /*000c*/ 	.word	0x00000000
        /*0010*/ 	.short	0x0000
        /*0012*/ 	.short	0x0070
        /*0014*/ 	.byte	0x00, 0xf0, 0x01, 0x10


	//----- nvinfo : EIATTR_SPARSE_MMA_MASK
	.align		4
.L_23:
        /*0018*/ 	.byte	0x03, 0x50
        /*001a*/ 	.short	0x0000


	//----- nvinfo : EIATTR_MAXREG_COUNT
	.align		4
        /*001c*/ 	.byte	0x03, 0x1b
        /*001e*/ 	.short	0x00a8


	//----- nvinfo : EIATTR_NUM_BARRIERS
	.align		4
        /*0020*/ 	.byte	0x02, 0x4c
        /*0022*/ 	.byte	0x01
	.zero		1


	//----- nvinfo : EIATTR_EXTERNS
	.align		4
        /*0024*/ 	.byte	0x04, 0x0f
        /*0026*/ 	.short	(.L_25 - .L_24)


	//   ....[0]....
	.align		4
.L_24:
        /*0028*/ 	.word	index@(__assertfail)


	//----- nvinfo : EIATTR_MERCURY_ISA_VERSION
	.align		4
.L_25:
        /*002c*/ 	.byte	0x03, 0x5f
        /*002e*/ 	.short	0x0101


	//----- nvinfo : EIATTR_INT_WARP_WIDE_INSTR_OFFSETS
	.align		4
        /*0030*/ 	.byte	0x04, 0x31
        /*0032*/ 	.short	(.L_27 - .L_26)


	//   ....[0]....
.L_26:
        /*0034*/ 	.word	0x000003b0


	//   ....[1]....
        /*0038*/ 	.word	0x000003e0


	//   ....[2]....
        /*003c*/ 	.word	0x000004c0


	//----- nvinfo : EIATTR_COOP_GROUP_MASK_REGIDS
	.align		4
.L_27:
        /*0040*/ 	.byte	0x04, 0x29
        /*0042*/ 	.short	(.L_29 - .L_28)


	//   ....[0]....
.L_28:
        /*0044*/ 	.word	0xffffffff


	//   ....[1]....
        /*0048*/ 	.word	0xffffffff


	//   ....[2]....
        /*004c*/ 	.word	0xffffffff


	//   ....[3]....
        /*0050*/ 	.word	0xffffffff


	//   ....[4]....
        /*0054*/ 	.word	0xffffffff


	//----- nvinfo : EIATTR_COOP_GROUP_INSTR_OFFSETS
	.align		4
.L_29:
        /*0058*/ 	.byte	0x04, 0x28
        /*005a*/ 	.short	(.L_31 - .L_30)


	//   ....[0]....
.L_30:
        /*005c*/ 	.word	0x00000060


	//   ....[1]....
        /*0060*/ 	.word	0x00000070


	//   ....[2]....
        /*0064*/ 	.word	0x00000130


	//   ....[3]....
        /*0068*/ 	.word	0x000002c0


	//   ....[4]....
        /*006c*/ 	.word	0x00000f60


	//----- nvinfo : EIATTR_REG_RECONFIG
	.align		4
.L_31:
        /*0070*/ 	.byte	0x01, 0x54
	.zero		2


	//----- nvinfo : EIATTR_SYSCALL_OFFSETS
	.align		4
        /*0074*/ 	.byte	0x04, 0x46
        /*0076*/ 	.short	(.L_33 - .L_32)


	//   ....[0]....
.L_32:
        /*0078*/ 	.word	0x00001120


	//----- nvinfo : EIATTR_MBARRIER_INSTR_OFFSETS
	.align		4
.L_33:
        /*007c*/ 	.byte	0x04, 0x39
        /*007e*/ 	.short	(.L_35 - .L_34)


	//   ....[0]....
.L_34:
        /*0080*/ 	.word	0x00000230
        /*0084*/ 	.word	0x000000ff
        /*0088*/ 	.word	0x00000000
        /*008c*/ 	.short	0x0100
        /*008e*/ 	.byte	0x08
	.zero		1


	//   ....[1]....
        /*0090*/ 	.word	0x00000240
        /*0094*/ 	.word	0x000000ff
        /*0098*/ 	.word	0x00000020
        /*009c*/ 	.short	0x0100
        /*009e*/ 	.byte	0x08
	.zero		1


	//   ....[2]....
        /*00a0*/ 	.word	0x00000250
        /*00a4*/ 	.word	0x000000ff
        /*00a8*/ 	.word	0x00000008
        /*00ac*/ 	.short	0x0100
        /*00ae*/ 	.byte	0x08
	.zero		1


	//   ....[3]....
        /*00b0*/ 	.word	0x00000260
        /*00b4*/ 	.word	0x000000ff
        /*00b8*/ 	.word	0x00000028
        /*00bc*/ 	.short	0x0100
        /*00be*/ 	.byte	0x08
	.zero		1


	//   ....[4]....
        /*00c0*/ 	.word	0x00000270
        /*00c4*/ 	.word	0x000000ff
        /*00c8*/ 	.word	0x00000010
        /*00cc*/ 	.short	0x0100
        /*00ce*/ 	.byte	0x08
	.zero		1


	//   ....[5]....
        /*00d0*/ 	.word	0x00000280
        /*00d4*/ 	.word	0x000000ff
        /*00d8*/ 	.word	0x00000030
        /*00dc*/ 	.short	0x0100
        /*00de*/ 	.byte	0x08
	.zero		1


	//   ....[6]....
        /*00e0*/ 	.word	0x00000290
        /*00e4*/ 	.word	0x000000ff
        /*00e8*/ 	.word	0x00000018
        /*00ec*/ 	.short	0x0100
        /*00ee*/ 	.byte	0x08
	.zero		1


	//   ....[7]....
        /*00f0*/ 	.word	0x000002a0
        /*00f4*/ 	.word	0x000000ff
        /*00f8*/ 	.word	0x00000038
        /*00fc*/ 	.short	0x0100
        /*00fe*/ 	.byte	0x08
	.zero		1


	//   ....[8]....
        /*0100*/ 	.word	0x00000530
        /*0104*/ 	.word	0x000000ff
        /*0108*/ 	.word	0x00000050
        /*010c*/ 	.short	0x0100
        /*010e*/ 	.byte	0x06
	.zero		1


	//   ....[9]....
        /*0110*/ 	.word	0x00000590
        /*0114*/ 	.word	0x000000ff
        /*0118*/ 	.word	0x00000058
        /*011c*/ 	.short	0x0100
        /*011e*/ 	.byte	0x06
	.zero		1


	//   ....[10]....
        /*0120*/ 	.word	0x000011f0
        /*0124*/ 	.word	0x00000003
        /*0128*/ 	.word	0x00000000
        /*012c*/ 	.short	0x010a
        /*012e*/ 	.byte	0x3f
	.zero		1


	//   ....[11]....
        /*0130*/ 	.word	0x00001230
        /*0134*/ 	.word	0x00000003
        /*0138*/ 	.word	0x00000000
        /*013c*/ 	.short	0x010a
        /*013e*/ 	.byte	0x3f
	.zero		1


	//   ....[12]....
        /*0140*/ 	.word	0x00001500
        /*0144*/ 	.word	0x00000005
        /*0148*/ 	.word	0x00000000
        /*014c*/ 	.short	0x010a
        /*014e*/ 	.byte	0x3f
	.zero		1


	//   ....[13]....
        /*0150*/ 	.word	0x00001540
        /*0154*/ 	.word	0x00000005
        /*0158*/ 	.word	0x00000000
        /*015c*/ 	.short	0x010a
        /*015e*/ 	.byte	0x3f
	.zero		1


	//   ....[14]....
        /*0160*/ 	.word	0x000016a0
        /*0164*/ 	.word	0x00000004
        /*0168*/ 	.word	0x00000000
        /*016c*/ 	.short	0x0101
        /*016e*/ 	.byte	0x3f
	.zero		1


	//   ....[15]....
        /*0170*/ 	.word	0x00001860
        /*0174*/ 	.word	0x00000000
        /*0178*/ 	.word	0x00000000
        /*017c*/ 	.short	0x0101
        /*017e*/ 	.byte	0x3f
	.zero		1


	//   ....[16]....
        /*0180*/ 	.word	0x00005e00
        /*0184*/ 	.word	0x0000000c
        /*0188*/ 	.word	0x00000020
        /*018c*/ 	.short	0x010a
        /*018e*/ 	.byte	0x3f
	.zero		1


	//   ....[17]....
        /*0190*/ 	.word	0x000061a0
        /*0194*/ 	.word	0x00000005
        /*0198*/ 	.word	0x00000058
        /*019c*/ 	.short	0x0101
        /*019e*/ 	.byte	0x3f
	.zero		1


	//   ....[18]....
        /*01a0*/ 	.word	0x000068a0
        /*01a4*/ 	.word	0x00000007
        /*01a8*/ 	.word	0x00000000
        /*01ac*/ 	.short	0x010a
        /*01ae*/ 	.byte	0x3f
	.zero		1


	//   ....[19]....
        /*01b0*/ 	.word	0x00006920
        /*01b4*/ 	.word	0x00000006
        /*01b8*/ 	.word	0x00000000
        /*01bc*/ 	.short	0x010a
        /*01be*/ 	.byte	0x3f
	.zero		1


	//   ....[20]....
        /*01c0*/ 	.word	0x000069b0
        /*01c4*/ 	.word	0x00000007
        /*01c8*/ 	.word	0x00000000
        /*01cc*/ 	.short	0x010a
        /*01ce*/ 	.byte	0x3f
	.zero		1


	//   ....[21]....
        /*01d0*/ 	.word	0x00006a40
        /*01d4*/ 	.word	0x00000005
        /*01d8*/ 	.word	0x00000000
        /*01dc*/ 	.short	0x010a
        /*01de*/ 	.byte	0x3f
	.zero		1


	//   ....[22]....
        /*01e0*/ 	.word	0x00006aa0
        /*01e4*/ 	.word	0x00000003
        /*01e8*/ 	.word	0x00000000
        /*01ec*/ 	.short	0x010a
        /*01ee*/ 	.byte	0x3f
	.zero		1


	//   ....[23]....
        /*01f0*/ 	.word	0x00006af0
        /*01f4*/ 	.word	0x00000005
        /*01f8*/ 	.word	0x00000000
        /*01fc*/ 	.short	0x010a
        /*01fe*/ 	.byte	0x3f
	.zero		1


	//   ....[24]....
        /*0200*/ 	.word	0x00006bc0
        /*0204*/ 	.word	0x0000000c
        /*0208*/ 	.word	0x00000020
        /*020c*/ 	.short	0x010a
        /*020e*/ 	.byte	0x3f
	.zero		1


	//   ....[25]....
        /*0210*/ 	.word	0x00006c90
        /*0214*/ 	.word	0x00000007
        /*0218*/ 	.word	0x00000000
        /*021c*/ 	.short	0x010a
        /*021e*/ 	.byte	0x3f
	.zero		1


	//   ....[26]....
        /*0220*/ 	.word	0x00006ce0
        /*0224*/ 	.word	0x00000006
        /*0228*/ 	.word	0x00000000
        /*022c*/ 	.short	0x010a
        /*022e*/ 	.byte	0x3f
	.zero		1


	//   ....[27]....
        /*0230*/ 	.word	0x00006d30
        /*0234*/ 	.word	0x00000007
        /*0238*/ 	.word	0x00000000
        /*023c*/ 	.short	0x010a
        /*023e*/ 	.byte	0x3f
	.zero		1


	//----- nvinfo : EIATTR_NUM_MBARRIERS
	.align		4
.L_35:
        /*0240*/ 	.byte	0x03, 0x38
        /*0242*/ 	.short	0x000a


	//----- nvinfo : EIATTR_EXIT_INSTR_OFFSETS
	.align		4
        /*0244*/ 	.byte	0x04, 0x1c
        /*0246*/ 	.short	(.L_37 - .L_36)


	//   ....[0]....
.L_36:
        /*0248*/ 	.word	0x000005e0


	//   ....[1]....
        /*024c*/ 	.word	0x00000ea0


	//   ....[2]....
        /*0250*/ 	.word	0x00005470


	//   ....[3]....
        /*0254*/ 	.word	0x00005aa0


	//   ....[4]....
        /*0258*/ 	.word	0x00006a90


	//----- nvinfo : EIATTR_MAX_THREADS
	.align		4
.L_37:
        /*025c*/ 	.byte	0x04, 0x05
        /*025e*/ 	.short	(.L_39 - .L_38)
.L_38:
        /*0260*/ 	.word	0x00000180
        /*0264*/ 	.word	0x00000001
        /*0268*/ 	.word	0x00000001


	//----- nvinfo : EIATTR_CRS_STACK_SIZE
	.align		4
.L_39:
        /*026c*/ 	.byte	0x04, 0x1e
        /*026e*/ 	.short	(.L_41 - .L_40)
.L_40:
        /*0270*/ 	.word	0x00000000


	//----- nvinfo : EIATTR_CBANK_PARAM_SIZE
	.align		4
.L_41:
        /*0274*/ 	.byte	0x03, 0x19
        /*0276*/ 	.short	0x0470


	//----- nvinfo : EIATTR_PARAM_CBANK
	.align		4
        /*0278*/ 	.byte	0x04, 0x0a
        /*027a*/ 	.short	(.L_43 - .L_42)
	.align		4
.L_42:
        /*027c*/ 	.word	index@(.nv.constant0._ZN7cutlass13device_kernelINS_4gemm6kernel13GemmUniversalIN4cute5tupleIJiiiiEEENS1_10collective13CollectiveMmaINS1_34MainloopSm90TmaGmmaWarpSpecializedILi4ENS5_IJNS4_1CILi1EEESB_SB_EEENS1_35KernelTmaWarpSpecializedCooperativeEEENS5_IJNSA_ILi128EEESF_NSA_ILi64EEEEEEaNS5_IJlSB_lEEEaSI_NS4_8TiledMMAINS4_8MMA_AtomIJNS4_4SM904GMMA27MMA_64x128x32_S32S8S8_SS_TNEEEENS4_6LayoutINS5_IJNSA_ILi2EEESB_SB_EEENS5_IJSB_NSA_ILi0EEESS_EEEEENS5_IJNS4_10UnderscoreESV_SV_EEEEENS4_13SM90_TMA_LOADENS4_14ComposedLayoutINS4_7SwizzleILi2ELi4ELi3EEENS4_18smem_ptr_flag_bitsILi8EEENSP_INS5_IJNSA_ILi8EEESG_EEENS5_IJSG_SB_EEEEEEEvNS4_8identityESY_S18_vS19_EENS_8epilogue10collective6detail29Sm90TmaWarpSpecializedAdapterINS1C_15DefaultEpilogueIaSI_SI_NS1B_6thread17LinearCombinationIaLi1EiiLNS1G_9ScaleType4KindE0ELNS_15FloatRoundStyleE2EaEENS1_15EpilogueDefaultEEEEEvvEEEEvNT_6ParamsE)
        /*0280*/ 	.short	0x0210
        /*0282*/ 	.short	0x0470


	//----- nvinfo : EIATTR_SW_WAR
	.align		4
.L_43:
        /*0284*/ 	.byte	0x04, 0x36
        /*0286*/ 	.short	(.L_45 - .L_44)
.L_44:
        /*0288*/ 	.word	0x00000008
.L_45:


//--------------------- .nv.callgraph             --------------------------
	.section	.nv.callgraph,"",@"SHT_CUDA_CALLGRAPH"
	.align	4
	.sectionentsize	8
	.align		4
        /*0000*/ 	.word	0x00000000
	.align		4
        /*0004*/ 	.word	0xffffffff
	.align		4
        /*0008*/ 	.word	index@(_ZN7cutlass13device_kernelINS_4gemm6kernel13GemmUniversalIN4cute5tupleIJiiiiEEENS1_10collective13CollectiveMmaINS1_34MainloopSm90TmaGmmaWarpSpecializedILi4ENS5_IJNS4_1CILi1EEESB_SB_EEENS1_35KernelTmaWarpSpecializedCooperativeEEENS5_IJNSA_ILi128EEESF_NSA_ILi64EEEEEEaNS5_IJlSB_lEEEaSI_NS4_8TiledMMAINS4_8MMA_AtomIJNS4_4SM904GMMA27MMA_64x128x32_S32S8S8_SS_TNEEEENS4_6LayoutINS5_IJNSA_ILi2EEESB_SB_EEENS5_IJSB_NSA_ILi0EEESS_EEEEENS5_IJNS4_10UnderscoreESV_SV_EEEEENS4_13SM90_TMA_LOADENS4_14ComposedLayoutINS4_7SwizzleILi2ELi4ELi3EEENS4_18smem_ptr_flag_bitsILi8EEENSP_INS5_IJNSA_ILi8EEESG_EEENS5_IJSG_SB_EEEEEEEvNS4_8identityESY_S18_vS19_EENS_8epilogue10collective6detail29Sm90TmaWarpSpecializedAdapterINS1C_15DefaultEpilogueIaSI_SI_NS1B_6thread17LinearCombinationIaLi1EiiLNS1G_9ScaleType4KindE0ELNS_15FloatRoundStyleE2EaEENS1_15EpilogueDefaultEEEEEvvEEEEvNT_6ParamsE)
	.align		4
        /*000c*/ 	.word	index@(__assertfail)
	.align		4
        /*0010*/ 	.word	0x00000000
	.align		4
        /*0014*/ 	.word	0xfffffffe
	.align		4
        /*0018*/ 	.word	0x00000000
	.align		4
        /*001c*/ 	.word	0xfffffffd
	.align		4
        /*0020*/ 	.word	0x00000000
	.align		4
        /*0024*/ 	.word	0xfffffffc


//--------------------- .nv.constant4             --------------------------
	.section	.nv.constant4,"a",@progbits
	.align	8
	.align		8
.nv.constant4:
        /*0000*/ 	.dword	__assertfail
	.align		8
        /*0008*/ 	.dword	__unnamed_1
	.align		8
        /*0010*/ 	.dword	_ZN39_INTERNAL_d0cef69e_4_k_cu_e5d78601_46694cuda3std3__45__cpo5beginE
	.align		8
        /*0018*/ 	.dword	_ZN39_INTERNAL_d0cef69e_4_k_cu_e5d78601_46694cuda3std3__45__cpo3endE
	.align		8
        /*0020*/ 	.dword	_ZN39_INTERNAL_d0cef69e_4_k_cu_e5d78601_46694cuda3std3__45__cpo6cbeginE
	.align		8
        /*0028*/ 	.dword	_ZN39_INTERNAL_d0cef69e_4_k_cu_e5d78601_46694cuda3std3__45__cpo4cendE
	.align		8
        /*0030*/ 	.dword	_ZN39_INTERNAL_d0cef69e_4_k_cu_e5d78601_46694cuda3std3__441_GLOBAL__N__d0cef69e_4_k_cu_e5d78601_46696ignoreE
	.align		8
        /*0038*/ 	.dword	_ZN39_INTERNAL_d0cef69e_4_k_cu_e5d78601_46694cuda3std3__419piecewise_constructE
	.align		8
        /*0040*/ 	.dword	_ZN39_INTERNAL_d0cef69e_4_k_cu_e5d78601_46694cuda3std3__48in_placeE
	.align		8
        /*0048*/ 	.dword	_ZN39_INTERNAL_d0cef69e_4_k_cu_e5d78601_46694cuda3std6ranges3__45__cpo4swapE
	.align		8
        /*0050*/ 	.dword	_ZN39_INTERNAL_d0cef69e_4_k_cu_e5d78601_46694cuda3std6ranges3__45__cpo9iter_moveE
	.align		8
        /*0058*/ 	.dword	_ZN39_INTERNAL_d0cef69e_4_k_cu_e5d78601_46694cute7productE
	.align		8
        /*0060*/ 	.dword	_ZN39_INTERNAL_d0cef69e_4_k_cu_e5d78601_46694cute1_E
	.align		8
        /*0068*/ 	.dword	$str$22
	.align		8
        /*0070*/ 	.dword	$str$23


//--------------------- .text._ZN7cutlass13device_kernelINS_4gemm6kernel13GemmUniversalIN4cute5tupleIJiiiiEEENS1_10collective13CollectiveMmaINS1_34MainloopSm90TmaGmmaWarpSpecializedILi4ENS5_IJNS4_1CILi1EEESB_SB_EEENS1_35KernelTmaWarpSpecializedCooperativeEEENS5_IJNSA_ILi128EEESF_NSA_ILi64EEEEEEaNS5_IJlSB_lEEEaSI_NS4_8TiledMMAINS4_8MMA_AtomIJNS4_4SM904GMMA27MMA_64x128x32_S32S8S8_SS_TNEEEENS4_6LayoutINS5_IJNSA_ILi2EEESB_SB_EEENS5_IJSB_NSA_ILi0EEESS_EEEEENS5_IJNS4_10UnderscoreESV_SV_EEEEENS4_13SM90_TMA_LOADENS4_14ComposedLayoutINS4_7SwizzleILi2ELi4ELi3EEENS4_18smem_ptr_flag_bitsILi8EEENSP_INS5_IJNSA_ILi8EEESG_EEENS5_IJSG_SB_EEEEEEEvNS4_8identityESY_S18_vS19_EENS_8epilogue10collective6detail29Sm90TmaWarpSpecializedAdapterINS1C_15DefaultEpilogueIaSI_SI_NS1B_6thread17LinearCombinationIaLi1EiiLNS1G_9ScaleType4KindE0ELNS_15FloatRoundStyleE2EaEENS1_15EpilogueDefaultEEEEEvvEEEEvNT_6ParamsE --------------------------
	.section	.text._ZN7cutlass13device_kernelINS_4gemm6kernel13GemmUniversalIN4cute5tupleIJiiiiEEENS1_10collective13CollectiveMmaINS1_34MainloopSm90TmaGmmaWarpSpecializedILi4ENS5_IJNS4_1CILi1EEESB_SB_EEENS1_35KernelTmaWarpSpecializedCooperativeEEENS5_IJNSA_ILi128EEESF_NSA_ILi64EEEEEEaNS5_IJlSB_lEEEaSI_NS4_8TiledMMAINS4_8MMA_AtomIJNS4_4SM904GMMA27MMA_64x128x32_S32S8S8_SS_TNEEEENS4_6LayoutINS5_IJNSA_ILi2EEESB_SB_EEENS5_IJSB_NSA_ILi0EEESS_EEEEENS5_IJNS4_10UnderscoreESV_SV_EEEEENS4_13SM90_TMA_LOADENS4_14ComposedLayoutINS4_7SwizzleILi2ELi4ELi3EEENS4_18smem_ptr_flag_bitsILi8EEENSP_INS5_IJNSA_ILi8EEESG_EEENS5_IJSG_SB_EEEEEEEvNS4_8identityESY_S18_vS19_EENS_8epilogue10collective6detail29Sm90TmaWarpSpecializedAdapterINS1C_15DefaultEpilogueIaSI_SI_NS1B_6thread17LinearCombinationIaLi1EiiLNS1G_9ScaleType4KindE0ELNS_15FloatRoundStyleE2EaEENS1_15EpilogueDefaultEEEEEvvEEEEvNT_6ParamsE,"ax",@progbits
	.align	128
.text._ZN7cutlass13device_kernelINS_4gemm6kernel13GemmUniversalIN4cute5tupleIJiiiiEEENS1_10collective13CollectiveMmaINS1_34MainloopSm90TmaGmmaWarpSpecializedILi4ENS5_IJNS4_1CILi1EEESB_SB_EEENS1_35KernelTmaWarpSpecializedCooperativeEEENS5_IJNSA_ILi128EEESF_NSA_ILi64EEEEEEaNS5_IJlSB_lEEEaSI_NS4_8TiledMMAINS4_8MMA_AtomIJNS4_4SM904GMMA27MMA_64x128x32_S32S8S8_SS_TNEEEENS4_6LayoutINS5_IJNSA_ILi2EEESB_SB_EEENS5_IJSB_NSA_ILi0EEESS_EEEEENS5_IJNS4_10UnderscoreESV_SV_EEEEENS4_13SM90_TMA_LOADENS4_14ComposedLayoutINS4_7SwizzleILi2ELi4ELi3EEENS4_18smem_ptr_flag_bitsILi8EEENSP_INS5_IJNSA_ILi8EEESG_EEENS5_IJSG_SB_EEEEEEEvNS4_8identityESY_S18_vS19_EENS_8epilogue10collective6detail29Sm90TmaWarpSpecializedAdapterINS1C_15DefaultEpilogueIaSI_SI_NS1B_6thread17LinearCombinationIaLi1EiiLNS1G_9ScaleType4KindE0ELNS_15FloatRoundStyleE2EaEENS1_15EpilogueDefaultEEEEEvvEEEEvNT_6ParamsE:
        .type           _ZN7cutlass13device_kernelINS_4gemm6kernel13GemmUniversalIN4cute5tupleIJiiiiEEENS1_10collective13CollectiveMmaINS1_34MainloopSm90TmaGmmaWarpSpecializedILi4ENS5_IJNS4_1CILi1EEESB_SB_EEENS1_35KernelTmaWarpSpecializedCooperativeEEENS5_IJNSA_ILi128EEESF_NSA_ILi64EEEEEEaNS5_IJlSB_lEEEaSI_NS4_8TiledMMAINS4_8MMA_AtomIJNS4_4SM904GMMA27MMA_64x128x32_S32S8S8_SS_TNEEEENS4_6LayoutINS5_IJNSA_ILi2EEESB_SB_EEENS5_IJSB_NSA_ILi0EEESS_EEEEENS5_IJNS4_10UnderscoreESV_SV_EEEEENS4_13SM90_TMA_LOADENS4_14ComposedLayoutINS4_7SwizzleILi2ELi4ELi3EEENS4_18smem_ptr_flag_bitsILi8EEENSP_INS5_IJNSA_ILi8EEESG_EEENS5_IJSG_SB_EEEEEEEvNS4_8identityESY_S18_vS19_EENS_8epilogue10collective6detail29Sm90TmaWarpSpecializedAdapterINS1C_15DefaultEpilogueIaSI_SI_NS1B_6thread17LinearCombinationIaLi1EiiLNS1G_9ScaleType4KindE0ELNS_15FloatRoundStyleE2EaEENS1_15EpilogueDefaultEEEEEvvEEEEvNT_6ParamsE,@function
        .size           _ZN7cutlass13device_kernelINS_4gemm6kernel13GemmUniversalIN4cute5tupleIJiiiiEEENS1_10collective13CollectiveMmaINS1_34MainloopSm90TmaGmmaWarpSpecializedILi4ENS5_IJNS4_1CILi1EEESB_SB_EEENS1_35KernelTmaWarpSpecializedCooperativeEEENS5_IJNSA_ILi128EEESF_NSA_ILi64EEEEEEaNS5_IJlSB_lEEEaSI_NS4_8TiledMMAINS4_8MMA_AtomIJNS4_4SM904GMMA27MMA_64x128x32_S32S8S8_SS_TNEEEENS4_6LayoutINS5_IJNSA_ILi2EEESB_SB_EEENS5_IJSB_NSA_ILi0EEESS_EEEEENS5_IJNS4_10UnderscoreESV_SV_EEEEENS4_13SM90_TMA_LOADENS4_14ComposedLayoutINS4_7SwizzleILi2ELi4ELi3EEENS4_18smem_ptr_flag_bitsILi8EEENSP_INS5_IJNSA_ILi8EEESG_EEENS5_IJSG_SB_EEEEEEEvNS4_8identityESY_S18_vS19_EENS_8epilogue10collective6detail29Sm90TmaWarpSpecializedAdapterINS1C_15DefaultEpilogueIaSI_SI_NS1B_6thread17LinearCombinationIaLi1EiiLNS1G_9ScaleType4KindE0ELNS_15FloatRoundStyleE2EaEENS1_15EpilogueDefaultEEEEEvvEEEEvNT_6ParamsE,(.L_x_198 - _ZN7cutlass13device_kernelINS_4gemm6kernel13GemmUniversalIN4cute5tupleIJiiiiEEENS1_10collective13CollectiveMmaINS1_34MainloopSm90TmaGmmaWarpSpecializedILi4ENS5_IJNS4_1CILi1EEESB_SB_EEENS1_35KernelTmaWarpSpecializedCooperativeEEENS5_IJNSA_ILi128EEESF_NSA_ILi64EEEEEEaNS5_IJlSB_lEEEaSI_NS4_8TiledMMAINS4_8MMA_AtomIJNS4_4SM904GMMA27MMA_64x128x32_S32S8S8_SS_TNEEEENS4_6LayoutINS5_IJNSA_ILi2EEESB_SB_EEENS5_IJSB_NSA_ILi0EEESS_EEEEENS5_IJNS4_10UnderscoreESV_SV_EEEEENS4_13SM90_TMA_LOADENS4_14ComposedLayoutINS4_7SwizzleILi2ELi4ELi3EEENS4_18smem_ptr_flag_bitsILi8EEENSP_INS5_IJNSA_ILi8EEESG_EEENS5_IJSG_SB_EEEEEEEvNS4_8identityESY_S18_vS19_EENS_8epilogue10collective6detail29Sm90TmaWarpSpecializedAdapterINS1C_15DefaultEpilogueIaSI_SI_NS1B_6thread17LinearCombinationIaLi1EiiLNS1G_9ScaleType4KindE0ELNS_15FloatRoundStyleE2EaEENS1_15EpilogueDefaultEEEEEvvEEEEvNT_6ParamsE)
        .other          _ZN7cutlass13device_kernelINS_4gemm6kernel13GemmUniversalIN4cute5tupleIJiiiiEEENS1_10collective13CollectiveMmaINS1_34MainloopSm90TmaGmmaWarpSpecializedILi4ENS5_IJNS4_1CILi1EEESB_SB_EEENS1_35KernelTmaWarpSpecializedCooperativeEEENS5_IJNSA_ILi128EEESF_NSA_ILi64EEEEEEaNS5_IJlSB_lEEEaSI_NS4_8TiledMMAINS4_8MMA_AtomIJNS4_4SM904GMMA27MMA_64x128x32_S32S8S8_SS_TNEEEENS4_6LayoutINS5_IJNSA_ILi2EEESB_SB_EEENS5_IJSB_NSA_ILi0EEESS_EEEEENS5_IJNS4_10UnderscoreESV_SV_EEEEENS4_13SM90_TMA_LOADENS4_14ComposedLayoutINS4_7SwizzleILi2ELi4ELi3EEENS4_18smem_ptr_flag_bitsILi8EEENSP_INS5_IJNSA_ILi8EEESG_EEENS5_IJSG_SB_EEEEEEEvNS4_8identityESY_S18_vS19_EENS_8epilogue10collective6detail29Sm90TmaWarpSpecializedAdapterINS1C_15DefaultEpilogueIaSI_SI_NS1B_6thread17LinearCombinationIaLi1EiiLNS1G_9ScaleType4KindE0ELNS_15FloatRoundStyleE2EaEENS1_15EpilogueDefaultEEEEEvvEEEEvNT_6ParamsE,@"STO_CUDA_ENTRY STV_DEFAULT"
_ZN7cutlass13device_kernelINS_4gemm6kernel13GemmUniversalIN4cute5tupleIJiiiiEEENS1_10collective13CollectiveMmaINS1_34MainloopSm90TmaGmmaWarpSpecializedILi4ENS5_IJNS4_1CILi1EEESB_SB_EEENS1_35KernelTmaWarpSpecializedCooperativeEEENS5_IJNSA_ILi128EEESF_NSA_ILi64EEEEEEaNS5_IJlSB_lEEEaSI_NS4_8TiledMMAINS4_8MMA_AtomIJNS4_4SM904GMMA27MMA_64x128x32_S32S8S8_SS_TNEEEENS4_6LayoutINS5_IJNSA_ILi2EEESB_SB_EEENS5_IJSB_NSA_ILi0EEESS_EEEEENS5_IJNS4_10UnderscoreESV_SV_EEEEENS4_13SM90_TMA_LOADENS4_14ComposedLayoutINS4_7SwizzleILi2ELi4ELi3EEENS4_18smem_ptr_flag_bitsILi8EEENSP_INS5_IJNSA_ILi8EEESG_EEENS5_IJSG_SB_EEEEEEEvNS4_8identityESY_S18_vS19_EENS_8epilogue10collective6detail29Sm90TmaWarpSpecializedAdapterINS1C_15DefaultEpilogueIaSI_SI_NS1B_6thread17LinearCombinationIaLi1EiiLNS1G_9ScaleType4KindE0ELNS_15FloatRoundStyleE2EaEENS1_15EpilogueDefaultEEEEEvvEEEEvNT_6ParamsE:
[----:B------:R-:W0:Y:S01]  /*0000*/  LDC R1, c[0x0][0x28] ;  /* 0x00000a00ff017b82 */ /* 0x000e220000000800 */
[----:B------:R-:W1:Y:S01]  /*0010*/  S2R R18, SR_TID.X ;  /* 0x0000000000127919 */ /* 0x000e620000002100 */
[----:B------:R-:W-:Y:S01]  /*0020*/  ELECT P0, URZ, PT ;  /* 0x00000000003f782f */ /* 0x000fe20003800000 */
[----:B------:R-:W-:Y:S01]  /*0030*/  BSSY B0, `(.L_x_0) ;  /* 0x000000f000007945 */ /* 0x000fe20003800000 */
[--C-:B-1----:R-:W-:Y:S02]  /*0040*/  SHF.R.U32.HI R0, RZ, 0x5, R18.reuse ;  /* 0x00000005ff007819 */ /* 0x102fe40000011612 */
[----:B------:R-:W-:-:S03]  /*0050*/  SHF.R.U32.HI R2, RZ, 0x7, R18 ;  /* 0x00000007ff027819 */ /* 0x000fc60000011612 */
[----:B------:R-:W1:Y:S04]  /*0060*/  SHFL.IDX PT, R5, R0, RZ, 0x1f ;  /* 0x00001fff00057589 */ /* 0x000e6800000e0000 */
[----:B------:R2:W3:Y:S01]  /*0070*/  SHFL.IDX PT, R8, R2, RZ, 0x1f ;  /* 0x00001fff02087589 */ /* 0x0004e200000e0000 */
[----:B-1----:R-:W-:-:S13]  /*0080*/  ISETP.NE.OR P0, PT, R5, RZ, !P0 ;  /* 0x000000ff0500720c */ /* 0x002fda0004705670 */
[----:B0-23--:R-:W-:Y:S05]  /*0090*/  @P0 BRA `(.L_x_1) ;  /* 0x0000000000200947 */ /* 0x00dfea0003800000 */
[----:B------:R-:W-:Y:S02]  /*00a0*/  ULDC.64 UR4, c[0x0][0x198] ;  /* 0x0000660000047ab9 */ /* 0x000fe40000000a00 */
[----:B------:R-:W-:Y:S02]  /*00b0*/  UIADD3 UR6, UP0, UR4, 0xf0, URZ ;  /* 0x000000f004067890 */ /* 0x000fe4000ff1e03f */
[----:B------:R-:W-:Y:S02]  /*00c0*/  UIADD3 UR4, UP1, UR4, 0x1f0, URZ ;  /* 0x000001f004047890 */ /* 0x000fe4000ff3e03f */
[----:B------:R-:W-:Y:S02]  /*00d0*/  UIADD3.X UR7, URZ, UR5, URZ, UP0, !UPT ;  /* 0x000000053f077290 */ /* 0x000fe400087fe43f */
[----:B------:R-:W-:-:S07]  /*00e0*/  UIADD3.X UR5, URZ, UR5, URZ, UP1, !UPT ;  /* 0x000000053f057290 */ /* 0x000fce0008ffe43f */
[----:B------:R0:W-:Y:S02]  /*00f0*/  UTMACCTL.PF [UR6] ;  /* 0x00000000060079b9 */ /* 0x0001e40008040000 */
[----:B------:R0:W-:Y:S02]  /*0100*/  UTMACCTL.PF [UR4] ;  /* 0x00000000040079b9 */ /* 0x0001e40008040000 */
[----:B0-----:R-:W-:Y:S01]  /*0110*/  NOP ;  /* 0x0000000000007918 */ /* 0x001fe20000000000 */
.L_x_1:
[----:B------:R-:W-:Y:S05]  /*0120*/  BSYNC B0 ;  /* 0x0000000000007941 */ /* 0x000fea0003800000 */
.L_x_0:
[----:B------:R-:W0:Y:S02]  /*0130*/  SHFL.IDX PT, R2, R0, RZ, 0x1f ;  /* 0x00001fff00027589 */ /* 0x000e2400000e0000 */
[----:B0-----:R-:W-:-:S13]  /*0140*/  ISETP.NE.AND P0, PT, R2, RZ, PT ;  /* 0x000000ff0200720c */ /* 0x001fda0003f05270 */
[----:B------:R-:W-:Y:S05]  /*0150*/  @P0 BRA `(.L_x_2) ;  /* 0x0000000000580947 */ /* 0x000fea0003800000 */
[----:B------:R-:W0:Y:S01]  /*0160*/  S2UR UR8, SR_CgaCtaId ;  /* 0x00000000000879c3 */ /* 0x000e220000008800 */
[----:B------:R-:W-:Y:S01]  /*0170*/  UMOV UR4, 0x400 ;  /* 0x0000040000047882 */ /* 0x000fe20000000000 */
[----:B------:R-:W-:Y:S01]  /*0180*/  UMOV UR5, 0x1 ;  /* 0x0000000100057882 */ /* 0x000fe20000000000 */
[----:B------:R-:W-:Y:S01]  /*0190*/  UMOV UR6, 0x100 ;  /* 0x0000010000067882 */ /* 0x000fe20000000000 */
[----:B------:R-:W-:Y:S01]  /*01a0*/  ELECT P0, URZ, PT ;  /* 0x00000000003f782f */ /* 0x000fe20003800000 */
[----:B------:R-:W-:-:S04]  /*01b0*/  UIADD3 UR6, -UR6, 0x100000, URZ ;  /* 0x0010000006067890 */ /* 0x000fc8000fffe13f */
[----:B------:R-:W-:Y:S02]  /*01c0*/  USHF.L.U32 UR7, UR6, 0xb, URZ ;  /* 0x0000000b06077899 */ /* 0x000fe4000800063f */
[----:B------:R-:W-:Y:S02]  /*01d0*/  USHF.L.U32 UR6, UR6, 0x1, URZ ;  /* 0x0000000106067899 */ /* 0x000fe4000800063f */
[----:B0-----:R-:W-:Y:S02]  /*01e0*/  ULEA UR8, UR8, UR4, 0x18 ;  /* 0x0000000408087291 */ /* 0x001fe4000f8ec03f */
[----:B------:R-:W-:-:S04]  /*01f0*/  UIADD3 UR4, -UR5, 0x100000, URZ ;  /* 0x0010000005047890 */ /* 0x000fc8000fffe13f */
[----:B------:R-:W-:Y:S02]  /*0200*/  USHF.L.U32 UR5, UR4, 0xb, URZ ;  /* 0x0000000b04057899 */ /* 0x000fe4000800063f */
[----:B------:R-:W-:Y:S01]  /*0210*/  USHF.L.U32 UR4, UR4, 0x1, URZ ;  /* 0x0000000104047899 */ /* 0x000fe2000800063f */
[----:B------:R-:W0:Y:S11]  /*0220*/  FENCE.VIEW.ASYNC.S ;  /* 0x00000000000073c6 */ /* 0x000e360000000000 */
[----:B0-----:R0:W1:Y:S01]  /*0230*/  SYNCS.EXCH.64 URZ, [UR8], UR4 ;  /* 0x00000004083f75b2 */ /* 0x0010620008000100 */
[----:B------:R0:W2:Y:S01]  /*0240*/  SYNCS.EXCH.64 URZ, [UR8+0x20], UR6 ;  /* 0x00002006083f75b2 */ /* 0x0000a20008000100 */
[----:B------:R0:W3:Y:S01]  /*0250*/  SYNCS.EXCH.64 URZ, [UR8+0x8], UR4 ;  /* 0x00000804083f75b2 */ /* 0x0000e20008000100 */
[----:B------:R0:W4:Y:S01]  /*0260*/  SYNCS.EXCH.64 URZ, [UR8+0x28], UR6 ;  /* 0x00002806083f75b2 */ /* 0x0001220008000100 */
[----:B------:R0:W0:Y:S01]  /*0270*/  SYNCS.EXCH.64 URZ, [UR8+0x10], UR4 ;  /* 0x00001004083f75b2 */ /* 0x0000220008000100 */
[----:B------:R0:W0:Y:S01]  /*0280*/  SYNCS.EXCH.64 URZ, [UR8+0x30], UR6 ;  /* 0x00003006083f75b2 */ /* 0x0000220008000100 */
[----:B------:R0:W0:Y:S01]  /*0290*/  SYNCS.EXCH.64 URZ, [UR8+0x18], UR4 ;  /* 0x00001804083f75b2 */ /* 0x0000220008000100 */
[----:B------:R0:W0:Y:S01]  /*02a0*/  SYNCS.EXCH.64 URZ, [UR8+0x38], UR6 ;  /* 0x00003806083f75b2 */ /* 0x0000220008000100 */
[----:B------:R-:W-:Y:S01]  /*02b0*/  NOP ;  /* 0x0000000000007918 */ /* 0x000fe20000000000 */
.L_x_2:
[----:B------:R-:W5:Y:S01]  /*02c0*/  SHFL.IDX PT, R0, R0, RZ, 0x1f ;  /* 0x00001fff00007589 */ /* 0x000f6200000e0000 */
[----:B------:R-:W-:Y:S01]  /*02d0*/  ELECT P0, URZ, PT ;  /* 0x00000000003f782f */ /* 0x000fe20003800000 */
[----:B------:R-:W1:Y:S01]  /*02e0*/  LDC R2, c[0x0][0x65c] ;  /* 0x00019700ff027b82 */ /* 0x000e620000000800 */
[----:B------:R-:W-:Y:S01]  /*02f0*/  SHF.R.S32.HI R6, RZ, 0x1f, R5 ;  /* 0x0000001fff067819 */ /* 0x000fe20000011405 */
[----:B------:R-:W2:Y:S01]  /*0300*/  S2R R3, SR_CTAID.Y ;  /* 0x0000000000037919 */ /* 0x000ea20000002600 */
[----:B0-----:R-:W-:Y:S01]  /*0310*/  UMOV UR4, 0x20 ;  /* 0x0000002000047882 */ /* 0x001fe20000000000 */
[----:B------:R-:W-:Y:S01]  /*0320*/  ISETP.NE.AND P2, PT, R8, RZ, PT ;  /* 0x000000ff0800720c */ /* 0x000fe20003f45270 */
[----:B------:R-:W-:Y:S01]  /*0330*/  NOP ;  /* 0x0000000000007918 */ /* 0x000fe20000000000 */
[----:B------:R-:W0:Y:S01]  /*0340*/  S2R R4, SR_CTAID.X ;  /* 0x0000000000047919 */ /* 0x000e220000002500 */
[----:B------:R-:W-:Y:S01]  /*0350*/  LEA.HI R6, R6, R5, RZ, 0x2 ;  /* 0x0000000506067211 */ /* 0x000fe200078f10ff */
[----:B------:R-:W-:Y:S01]  /*0360*/  NOP ;  /* 0x0000000000007918 */ /* 0x000fe20000000000 */
[----:B-----5:R-:W-:-:S02]  /*0370*/  ISETP.NE.OR P0, PT, R0, RZ, !P0 ;  /* 0x000000ff0000720c */ /* 0x020fc40004705670 */
[----:B-1----:R-:W-:-:S04]  /*0380*/  ISETP.NE.AND P3, PT, R2, 0x1, PT ;  /* 0x000000010200780c */ /* 0x002fc80003f65270 */
[----:B------:R-:W-:Y:S02]  /*0390*/  P2R R0, PR, RZ, 0x8 ;  /* 0x00000008ff007803 */ /* 0x000fe40000000000 */
[----:B------:R-:W-:-:S05]  /*03a0*/  LOP3.LUT R0, R6, 0xfffffffc, RZ, 0xc0, !PT ;  /* 0xfffffffc06007812 */ /* 0x000fca00078ec0ff */
[----:B------:R-:W-:Y:S01]  /*03b0*/  VOTEU.ALL UP0, P0 ;  /* 0x00000000003f7886 */ /* 0x000fe20000000000 */
[----:B------:R-:W-:Y:S01]  /*03c0*/  IMAD.IADD R0, R5, 0x1, -R0 ;  /* 0x0000000105007824 */ /* 0x000fe200078e0a00 */
[----:B------:R-:W0:Y:S01]  /*03d0*/  @P3 LDC R17, c[0x0][0x10] ;  /* 0x00000400ff113b82 */ /* 0x000e220000000800 */
[----:B------:R-:W-:Y:S01]  /*03e0*/  VOTEU.ALL UP1, P0 ;  /* 0x00000000003f7886 */ /* 0x000fe20000020000 */
[----:B--2---:R-:W-:Y:S01]  /*03f0*/  @P3 IMAD.MOV.U32 R6, RZ, RZ, R3 ;  /* 0x000000ffff063224 */ /* 0x004fe200078e0003 */
[----:B------:R-:W-:Y:S01]  /*0400*/  @!UP0 UMOV UR6, 0x400 ;  /* 0x0000040000068882 */ /* 0x000fe20000000000 */
[----:B------:R-:W-:-:S04]  /*0410*/  @!UP0 UIADD3 UR4, -UR4, 0x100000, URZ ;  /* 0x0010000004048890 */ /* 0x000fc8000fffe13f */
[----:B------:R-:W-:Y:S02]  /*0420*/  @!UP0 USHF.L.U32 UR5, UR4, 0xb, URZ ;  /* 0x0000000b04058899 */ /* 0x000fe4000800063f */
[----:B------:R-:W-:Y:S01]  /*0430*/  @!UP0 USHF.L.U32 UR4, UR4, 0x1, URZ ;  /* 0x0000000104048899 */ /* 0x000fe2000800063f */
[----:B------:R-:W-:Y:S02]  /*0440*/  @P3 IMAD.MOV.U32 R7, RZ, RZ, RZ ;  /* 0x000000ffff073224 */ /* 0x000fe400078e00ff */
[----:B------:R-:W-:Y:S01]  /*0450*/  IMAD.MOV.U32 R5, RZ, RZ, RZ ;  /* 0x000000ffff057224 */ /* 0x000fe200078e00ff */
[----:B------:R-:W1:Y:S01]  /*0460*/  @!UP0 S2UR UR7, SR_CgaCtaId ;  /* 0x00000000000789c3 */ /* 0x000e620000008800 */
[----:B------:R-:W-:-:S07]  /*0470*/  @P3 IMAD.MOV.U32 R11, RZ, RZ, RZ ;  /* 0x000000ffff0b3224 */ /* 0x000fce00078e00ff */
[----:B------:R-:W2:Y:S01]  /*0480*/  @!P3 LDC R9, c[0x0][0xc] ;  /* 0x00000300ff09bb82 */ /* 0x000ea20000000800 */
[----:B0-----:R-:W-:-:S04]  /*0490*/  @P3 IMAD.WIDE.U32 R16, R4, R17, R6 ;  /* 0x0000001104103225 */ /* 0x001fc800078e0006 */
[----:B------:R-:W-:Y:S01]  /*04a0*/  @P3 IMAD.IADD R17, R17, 0x1, R11 ;  /* 0x0000000111113824 */ /* 0x000fe200078e020b */
[----:B-1----:R-:W-:Y:S01]  /*04b0*/  @!UP0 ULEA UR6, UR7, UR6, 0x18 ;  /* 0x0000000607068291 */ /* 0x002fe2000f8ec03f */
[----:B------:R-:W-:Y:S01]  /*04c0*/  VOTEU.ALL UP0, P0 ;  /* 0x00000000003f7886 */ /* 0x000fe20000000000 */
[----:B------:R-:W-:-:S04]  /*04d0*/  ISETP.NE.AND P0, PT, R0, 0x3, PT ;  /* 0x000000030000780c */ /* 0x000fc80003f05270 */
[----:B------:R-:W-:Y:S01]  /*04e0*/  ISETP.EQ.OR P0, PT, R0, RZ, !P0 ;  /* 0x000000ff0000720c */ /* 0x000fe20004702670 */
[----:B--2---:R-:W-:-:S03]  /*04f0*/  @!P3 IMAD.WIDE.U32 R6, R9, R3, R4 ;  /* 0x000000030906b225 */ /* 0x004fc600078e0004 */
[C---:B------:R-:W-:Y:S01]  /*0500*/  ISETP.EQ.AND P0, PT, R8.reuse, RZ, P0 ;  /* 0x000000ff0800720c */ /* 0x040fe20000702270 */
[----:B------:R-:W-:Y:S01]  /*0510*/  VIADD R8, R8, 0xffffffff ;  /* 0xffffffff08087836 */ /* 0x000fe20000000000 */
[----:B------:R-:W0:Y:S02]  /*0520*/  FENCE.VIEW.ASYNC.S ;  /* 0x00000000000073c6 */ /* 0x000e240000000000 */
[----:B0-----:R0:W3:Y:S01]  /*0530*/  @!UP0 SYNCS.EXCH.64 URZ, [UR6+0x50], UR4 ;  /* 0x00005004063f85b2 */ /* 0x0010e20008000100 */
[----:B------:R-:W-:Y:S01]  /*0540*/  @!P3 IMAD.MOV.U32 R16, RZ, RZ, R6 ;  /* 0x000000ffff10b224 */ /* 0x000fe200078e0006 */
[----:B------:R-:W-:Y:S01]  /*0550*/  SEL R19, RZ, 0x1, !P0 ;  /* 0x00000001ff137807 */ /* 0x000fe20004000000 */
[----:B------:R-:W-:Y:S01]  /*0560*/  @!P3 IMAD.MOV.U32 R17, RZ, RZ, R7 ;  /* 0x000000ffff11b224 */ /* 0x000fe200078e0007 */
[----:B------:R-:W-:-:S04]  /*0570*/  ISETP.GE.U32.AND P1, PT, R8, 0x2, PT ;  /* 0x000000020800780c */ /* 0x000fc80003f26070 */
[----:B------:R-:W-:Y:S01]  /*0580*/  SEL R19, R19, 0x2, P1 ;  /* 0x0000000213137807 */ /* 0x000fe20000800000 */
[----:B------:R0:W3:Y:S01]  /*0590*/  @!UP1 SYNCS.EXCH.64 URZ, [UR6+0x58], UR4 ;  /* 0x00005804063f95b2 */ /* 0x0000e20008000100 */
[----:B------:R-:W-:Y:S01]  /*05a0*/  NOP ;  /* 0x0000000000007918 */ /* 0x000fe20000000000 */
[----:B---34-:R-:W-:Y:S06]  /*05b0*/  BAR.SYNC.DEFER_BLOCKING 0x0 ;  /* 0x0000000000007b1d */ /* 0x018fec0000010000 */
[----:B------:R-:W-:Y:S05]  /*05c0*/  @!P2 BRA `(.L_x_3) ;  /* 0x0000004c00aca947 */ /* 0x000fea0003800000 */
[----:B------:R-:W-:-:S13]  /*05d0*/  ISETP.GT.U32.AND P0, PT, R8, 0x1, PT ;  /* 0x000000010800780c */ /* 0x000fda0003f04070 */
[----:B0-----:R-:W-:Y:S05]  /*05e0*/  @P0 EXIT ;  /* 0x000000000000094d */ /* 0x001fea0003800000 */
[----:B------:R-:W-:Y:S01]  /*05f0*/  ULDC.64 UR4, c[0x0][0x650] ;  /* 0x0001940000047ab9 */ /* 0x000fe20000000a00 */
[----:B------:R-:W-:Y:S01]  /*0600*/  PRMT R0, RZ, 0x7610, R0 ;  /* 0x00007610ff007816 */ /* 0x000fe20000000000 */
[----:B------:R-:W-:Y:S01]  /*0610*/  IMAD.MOV.U32 R90, RZ, RZ, -0x1 ;  /* 0xffffffffff5a7424 */ /* 0x000fe200078e00ff */
[----:B------:R-:W-:Y:S01]  /*0620*/  ISETP.GE.U32.AND P0, PT, R16, UR4, PT ;  /* 0x0000000410007c0c */ /* 0x000fe2000bf06070 */
[----:B------:R-:W-:Y:S02]  /*0630*/  IMAD.MOV.U32 R91, RZ, RZ, -0x1 ;  /* 0xffffffffff5b7424 */ /* 0x000fe400078e00ff */
[----:B------:R-:W-:Y:S01]  /*0640*/  IMAD.MOV.U32 R89, RZ, RZ, -0x1 ;  /* 0xffffffffff597424 */ /* 0x000fe200078e00ff */
[----:B------:R-:W-:-:S13]  /*0650*/  ISETP.GE.U32.AND.EX P0, PT, R17, UR5, PT, P0 ;  /* 0x0000000511007c0c */ /* 0x000fda000bf06100 */
[----:B------:R-:W-:Y:S05]  /*0660*/  @P0 BRA `(.L_x_4) ;  /* 0x0000000400540947 */ /* 0x000fea0003800000 */
[----:B------:R-:W0:Y:S01]  /*0670*/  LDC.64 R14, c[0x0][0x628] ;  /* 0x00018a00ff0e7b82 */ /* 0x000e220000000a00 */
[----:B------:R-:W-:Y:S02]  /*0680*/  IMAD.MOV.U32 R6, RZ, RZ, R16 ;  /* 0x000000ffff067224 */ /* 0x000fe400078e0010 */
[----:B------:R-:W-:-:S05]  /*0690*/  IMAD.MOV.U32 R7, RZ, RZ, R17 ;  /* 0x000000ffff077224 */ /* 0x000fca00078e0011 */
[----:B------:R-:W1:Y:S08]  /*06a0*/  LDC R0, c[0x0][0x630] ;  /* 0x00018c00ff007b82 */ /* 0x000e700000000800 */
[----:B------:R-:W2:Y:S01]  /*06b0*/  LDC.64 R20, c[0x0][0x620] ;  /* 0x00018800ff147b82 */ /* 0x000ea20000000a00 */
[----:B0-----:R-:W-:-:S04]  /*06c0*/  ISETP.NE.U32.AND P0, PT, R14, RZ, PT ;  /* 0x000000ff0e00720c */ /* 0x001fc80003f05070 */
[----:B------:R-:W-:-:S13]  /*06d0*/  ISETP.NE.AND.EX P0, PT, R15, RZ, PT, P0 ;  /* 0x000000ff0f00720c */ /* 0x000fda0003f05300 */
[----:B-12---:R-:W-:Y:S05]  /*06e0*/  @!P0 BRA `(.L_x_5) ;  /* 0x0000000000288947 */ /* 0x006fea0003800000 */
[----:B------:R-:W0:Y:S02]  /*06f0*/  LDC R11, c[0x0][0x634] ;  /* 0x00018d00ff0b7b82 */ /* 0x000e240000000800 */
[----:B0-----:R-:W-:-:S05]  /*0700*/  IADD3 R11, P0, R16, R11, RZ ;  /* 0x0000000b100b7210 */ /* 0x001fca0007f1e0ff */
[----:B------:R-:W-:-:S04]  /*0710*/  IMAD.X R13, RZ, RZ, R17, P0 ;  /* 0x000000ffff0d7224 */ /* 0x000fc800000e0611 */
[----:B------:R-:W-:-:S04]  /*0720*/  IMAD.WIDE.U32 R6, R13, R14, RZ ;  /* 0x0000000e0d067225 */ /* 0x000fc800078e00ff */
[----:B------:R-:W-:-:S04]  /*0730*/  IMAD.WIDE.U32 R8, P0, R11, R15, R6 ;  /* 0x0000000f0b087225 */ /* 0x000fc80007800006 */
[----:B------:R-:W-:-:S04]  /*0740*/  IMAD.WIDE.U32 R6, R11, R14, RZ ;  /* 0x0000000e0b067225 */ /* 0x000fc800078e00ff */
[----:B------:R-:W-:Y:S01]  /*0750*/  IMAD.X R11, RZ, RZ, RZ, P0 ;  /* 0x000000ffff0b7224 */ /* 0x000fe200000e06ff */
[----:B------:R-:W-:Y:S01]  /*0760*/  IADD3 RZ, P0, R7, R8, RZ ;  /* 0x0000000807ff7210 */ /* 0x000fe20007f1e0ff */
[----:B------:R-:W-:-:S04]  /*0770*/  IMAD.MOV.U32 R10, RZ, RZ, R9 ;  /* 0x000000ffff0a7224 */ /* 0x000fc800078e0009 */
[----:B------:R-:W-:-:S08]  /*0780*/  IMAD.WIDE.U32.X R6, R13, R15, R10, P0 ;  /* 0x0000000f0d067225 */ /* 0x000fd000000e040a */
.L_x_5:
[-CC-:B------:R-:W-:Y:S01]  /*0790*/  SHF.R.U64 R89, R6, R0.reuse, R7.reuse ;  /* 0x0000000006597219 */ /* 0x180fe20000001207 */
[----:B------:R-:W0:Y:S01]  /*07a0*/  LDC R10, c[0x0][0x618] ;  /* 0x00018600ff0a7b82 */ /* 0x000e220000000800 */
[----:B------:R-:W-:Y:S01]  /*07b0*/  SHF.R.U32.HI R5, RZ, R0, R7 ;  /* 0x00000000ff057219 */ /* 0x000fe20000011607 */
[----:B------:R-:W-:Y:S01]  /*07c0*/  ULDC UR4, c[0x0][0x150] ;  /* 0x0000540000047ab9 */ /* 0x000fe20000000800 */
[----:B------:R-:W-:Y:S02]  /*07d0*/  IADD3 R9, P0, RZ, -R89, RZ ;  /* 0x80000059ff097210 */ /* 0x000fe40007f1e0ff */
[----:B------:R-:W-:-:S03]  /*07e0*/  I2FP.F32.U32 R0, R4 ;  /* 0x0000000400007245 */ /* 0x000fc60000201000 */
[----:B------:R-:W1:Y:S01]  /*07f0*/  LDC.64 R26, c[0x0][0x640] ;  /* 0x00019000ff1a7b82 */ /* 0x000e620000000a00 */
[----:B------:R-:W-:Y:S02]  /*0800*/  IMAD.X R11, RZ, RZ, ~R5, P0 ;  /* 0x000000ffff0b7224 */ /* 0x000fe400000e0e05 */
[----:B------:R-:W-:Y:S01]  /*0810*/  FMUL R0, R0, UR4 ;  /* 0x0000000400007c20 */ /* 0x000fe20008400000 */
[----:B------:R-:W-:Y:S01]  /*0820*/  IMAD.WIDE.U32 R6, R9, R20, R16 ;  /* 0x0000001409067225 */ /* 0x000fe200078e0010 */
[----:B------:R-:W-:-:S03]  /*0830*/  ULDC UR4, c[0x0][0x154] ;  /* 0x0000550000047ab9 */ /* 0x000fc60000000800 */
[----:B------:R-:W-:Y:S01]  /*0840*/  IMAD R8, R11, R20, RZ ;  /* 0x000000140b087224 */ /* 0x000fe200078e02ff */
[----:B------:R-:W2:Y:S01]  /*0850*/  LDC R5, c[0x0][0x144] ;  /* 0x00005100ff057b82 */ /* 0x000ea20000000800 */
[----:B------:R-:W3:Y:S02]  /*0860*/  F2I.U32.TRUNC.NTZ R0, R0 ;  /* 0x0000000000007305 */ /* 0x000ee4000020f000 */
[----:B------:R-:W-:-:S04]  /*0870*/  IMAD R9, R9, R21, R8 ;  /* 0x0000001509097224 */ /* 0x000fc800078e0208 */
[----:B------:R-:W-:Y:S01]  /*0880*/  IMAD.IADD R7, R7, 0x1, R9 ;  /* 0x0000000107077824 */ /* 0x000fe200078e0209 */
[----:B------:R-:W4:Y:S01]  /*0890*/  LDC R12, c[0x0][0x608] ;  /* 0x00018200ff0c7b82 */ /* 0x000f220000000800 */
[----:B------:R-:W-:-:S03]  /*08a0*/  IMAD.MOV.U32 R9, RZ, RZ, -0x1 ;  /* 0xffffffffff097424 */ /* 0x000fc600078e00ff */
[-CC-:B0-----:R-:W-:Y:S02]  /*08b0*/  SHF.R.U64 R20, R6, R10.reuse, R7.reuse ;  /* 0x0000000a06147219 */ /* 0x181fe40000001207 */
[----:B------:R-:W-:Y:S02]  /*08c0*/  I2FP.F32.U32 R6, R3 ;  /* 0x0000000300067245 */ /* 0x000fe40000201000 */
[----:B------:R-:W0:Y:S01]  /*08d0*/  LDC R24, c[0x0][0x658] ;  /* 0x00019600ff187b82 */ /* 0x000e220000000800 */
[----:B-1----:R-:W-:Y:S01]  /*08e0*/  ISETP.NE.U32.AND P0, PT, R26, RZ, PT ;  /* 0x000000ff1a00720c */ /* 0x002fe20003f05070 */
[----:B---3--:R-:W-:Y:S01]  /*08f0*/  IMAD.MOV R8, RZ, RZ, -R0 ;  /* 0x000000ffff087224 */ /* 0x008fe200078e0a00 */
[----:B------:R-:W-:Y:S01]  /*0900*/  SHF.R.U32.HI R7, RZ, R10, R7 ;  /* 0x0000000aff077219 */ /* 0x000fe20000011607 */
[----:B------:R-:W-:Y:S01]  /*0910*/  FMUL R6, R6, UR4 ;  /* 0x0000000406067c20 */ /* 0x000fe20008400000 */
[----:B------:R-:W-:-:S03]  /*0920*/  ISETP.NE.AND.EX P0, PT, R27, RZ, PT, P0 ;  /* 0x000000ff1b00720c */ /* 0x000fc60003f05300 */
[----:B------:R-:W1:Y:S01]  /*0930*/  LDC R14, c[0x0][0x148] ;  /* 0x00005200ff0e7b82 */ /* 0x000e620000000800 */
[----:B--2---:R-:W-:-:S07]  /*0940*/  IMAD R0, R5, R8, R4 ;  /* 0x0000000805007224 */ /* 0x004fce00078e0204 */
[----:B------:R-:W2:Y:S01]  /*0950*/  LDC R22, c[0x0][0x600] ;  /* 0x00018000ff167b82 */ /* 0x000ea20000000800 */
[-CC-:B----4-:R-:W-:Y:S02]  /*0960*/  SHF.R.U64 R28, R20, R12.reuse, R7.reuse ;  /* 0x0000000c141c7219 */ /* 0x190fe40000001207 */
[----:B------:R-:W-:Y:S01]  /*0970*/  SHF.R.U32.HI R5, RZ, R12, R7 ;  /* 0x0000000cff057219 */ /* 0x000fe20000011607 */
[----:B------:R-:W-:Y:S01]  /*0980*/  IMAD.MOV.U32 R7, RZ, RZ, 0x1 ;  /* 0x00000001ff077424 */ /* 0x000fe200078e00ff */
[----:B------:R3:W4:Y:S03]  /*0990*/  F2I.U32.TRUNC.NTZ R12, R6 ;  /* 0x00000006000c7305 */ /* 0x000726000020f000 */
[----:B------:R-:W1:Y:S01]  /*09a0*/  LDC R15, c[0x0][0x648] ;  /* 0x00019200ff0f7b82 */ /* 0x000e620000000800 */
[-C--:B0-----:R-:W-:Y:S02]  /*09b0*/  SHF.L.U32 R4, R9, R24.reuse, RZ ;  /* 0x0000001809047219 */ /* 0x081fe400000006ff */
[----:B------:R-:W-:-:S02]  /*09c0*/  SHF.R.U64 R30, R28, R24, R5 ;  /* 0x000000181c1e7219 */ /* 0x000fc40000001205 */
[----:B------:R-:W-:Y:S02]  /*09d0*/  LOP3.LUT R11, RZ, R4, RZ, 0x33, !PT ;  /* 0x00000004ff0b7212 */ /* 0x000fe400078e33ff */
[-C--:B------:R-:W-:Y:S01]  /*09e0*/  SHF.R.U32.HI R5, RZ, R24.reuse, R5 ;  /* 0x00000018ff057219 */ /* 0x080fe20000011605 */
[----:B------:R-:W0:Y:S01]  /*09f0*/  LDC R21, c[0x0][0x638] ;  /* 0x00018e00ff157b82 */ /* 0x000e220000000800 */
[----:B------:R-:W-:Y:S01]  /*0a00*/  SHF.L.U32 R10, R7, R24, RZ ;  /* 0x00000018070a7219 */ /* 0x000fe200000006ff */
[----:B------:R-:W-:-:S06]  /*0a10*/  IMAD.MOV.U32 R4, RZ, RZ, R30 ;  /* 0x000000ffff047224 */ /* 0x000fcc00078e001e */
[----:B------:R-:W0:Y:S01]  /*0a20*/  LDC R90, c[0x0][0x610] ;  /* 0x00018400ff5a7b82 */ /* 0x000e220000000800 */
[----:B---34-:R-:W-:Y:S05]  /*0a30*/  @!P0 BRA `(.L_x_6) ;  /* 0x0000000000288947 */ /* 0x018fea0003800000 */
[----:B------:R-:W3:Y:S02]  /*0a40*/  LDC R9, c[0x0][0x64c] ;  /* 0x00019300ff097b82 */ /* 0x000ee40000000800 */
[----:B---3--:R-:W-:-:S05]  /*0a50*/  IADD3 R9, P0, R30, R9, RZ ;  /* 0x000000091e097210 */ /* 0x008fca0007f1e0ff */
        /* <DEDUP_REMOVED lines=8> */
.L_x_6:
[----:B-1----:R-:W-:Y:S01]  /*0ae0*/  SHF.R.U64 R4, R4, R15, R5 ;  /* 0x0000000f04047219 */ /* 0x002fe20000001205 */
[----:B--2---:R-:W-:Y:S01]  /*0af0*/  VIADD R5, R22, 0xffffffff ;  /* 0xffffffff16057836 */ /* 0x004fe20000000000 */
[----:B------:R-:W-:Y:S01]  /*0b00*/  LOP3.LUT R11, R28, R11, RZ, 0xc0, !PT ;  /* 0x0000000b1c0b7212 */ /* 0x000fe200078ec0ff */
[----:B------:R-:W-:Y:S02]  /*0b10*/  IMAD.MOV R12, RZ, RZ, -R12 ;  /* 0x000000ffff0c7224 */ /* 0x000fe400078e0a0c */
[----:B------:R-:W-:Y:S01]  /*0b20*/  IMAD.MOV R6, RZ, RZ, -R4 ;  /* 0x000000ffff067224 */ /* 0x000fe200078e0a04 */
[----:B------:R-:W-:Y:S01]  /*0b30*/  LOP3.LUT R5, R20, R5, RZ, 0xc0, !PT ;  /* 0x0000000514057212 */ /* 0x000fe200078ec0ff */
[----:B------:R-:W-:Y:S02]  /*0b40*/  @P3 IMAD R0, R14, R12, R3 ;  /* 0x0000000c0e003224 */ /* 0x000fe400078e0203 */
[----:B------:R-:W-:Y:S02]  /*0b50*/  IMAD R11, R10, R4, R11 ;  /* 0x000000040a0b7224 */ /* 0x000fe400078e020b */
[----:B0-----:R-:W-:-:S02]  /*0b60*/  IMAD R3, R6, R21, R30 ;  /* 0x0000001506037224 */ /* 0x001fc400078e021e */
[----:B------:R-:W-:Y:S02]  /*0b70*/  IMAD R90, R11, R90, R0 ;  /* 0x0000005a0b5a7224 */ /* 0x000fe400078e0200 */
[----:B------:R-:W-:Y:S02]  /*0b80*/  IMAD R3, R3, R22, R5 ;  /* 0x0000001603037224 */ /* 0x000fe400078e0205 */
[----:B------:R-:W-:-:S03]  /*0b90*/  IMAD.MOV.U32 R0, RZ, RZ, 0x1 ;  /* 0x00000001ff007424 */ /* 0x000fc600078e00ff */
[----:B------:R-:W-:Y:S02]  /*0ba0*/  SEL R91, R3, R90, !P3 ;  /* 0x0000005a035b7207 */ /* 0x000fe40005800000 */
[----:B------:R-:W-:-:S07]  /*0bb0*/  SEL R90, R90, R3, !P3 ;  /* 0x000000035a5a7207 */ /* 0x000fce0005800000 */
.L_x_4:
[----:B------:R-:W-:-:S08]  /*0bc0*/  NOP ;  /* 0x0000000000007918 */ /* 0x000fd00000000000 */
[----:B------:R-:W0:Y:S02]  /*0bd0*/  USETMAXREG.TRY_ALLOC.CTAPOOL UP0, 0xe8 ;  /* 0x000000e8000079c8 */ /* 0x000e240008000600 */
[----:B0-----:R-:W-:-:S13]  /*0be0*/  PLOP3.LUT P0, PT, PT, PT, UP0, 0x80, 0x0 ;  /* 0x000000000000781c */ /* 0x001fda0003f0f008 */
[----:B------:R-:W-:Y:S05]  /*0bf0*/  @!P0 BRA `(.L_x_4) ;  /* 0xfffffffc00f08947 */ /* 0x000fea000383ffff */
[----:B------:R-:W-:Y:S01]  /*0c00*/  ULDC.64 UR4, c[0x0][0x598] ;  /* 0x0001660000047ab9 */ /* 0x000fe20000000a00 */
[----:B------:R-:W-:Y:S01]  /*0c10*/  ULDC.64 UR36, c[0x0][0x208] ;  /* 0x0000820000247ab9 */ /* 0x000fe20000000a00 */
[----:B------:R-:W-:-:S04]  /*0c20*/  ISETP.NE.U32.AND P0, PT, RZ, UR4, PT ;  /* 0x00000004ff007c0c */ /* 0x000fc8000bf05070 */
[----:B------:R-:W-:-:S13]  /*0c30*/  ISETP.NE.AND.EX P0, PT, RZ, UR5, PT, P0 ;  /* 0x00000005ff007c0c */ /* 0x000fda000bf05300 */
[----:B------:R-:W-:Y:S05]  /*0c40*/  @!P0 BRA `(.L_x_7) ;  /* 0x00000000001c8947 */ /* 0x000fea0003800000 */
[----:B------:R-:W0:Y:S02]  /*0c50*/  LDC.64 R4, c[0x0][0x598] ;  /* 0x00016600ff047b82 */ /* 0x000e240000000a00 */
[----:B0-----:R-:W2:Y:S02]  /*0c60*/  LDG.E.64 R4, desc[UR36][R4.64] ;  /* 0x0000002404047981 */ /* 0x001ea4000c1e1b00 */
[----:B--2---:R-:W-:-:S04]  /*0c70*/  ISETP.NE.U32.AND P0, PT, R4, RZ, PT ;  /* 0x000000ff0400720c */ /* 0x004fc80003f05070 */
[----:B------:R-:W-:-:S13]  /*0c80*/  ISETP.NE.AND.EX P0, PT, R5, RZ, PT, P0 ;  /* 0x000000ff0500720c */ /* 0x000fda0003f05300 */
[----:B------:R-:W-:Y:S05]  /*0c90*/  @!P0 BRA `(.L_x_7) ;  /* 0x0000000000088947 */ /* 0x000fea0003800000 */
[----:B------:R0:W5:Y:S01]  /*0ca0*/  LD.E R22, desc[UR36][R4.64] ;  /* 0x0000002404167980 */ /* 0x000162000c101900 */
[----:B------:R-:W-:Y:S05]  /*0cb0*/  BRA `(.L_x_8) ;  /* 0x0000000000247947 */ /* 0x000fea0003800000 */
.L_x_7:
[----:B------:R-:W-:Y:S02]  /*0cc0*/  ULDC.64 UR4, c[0x0][0x588] ;  /* 0x0001620000047ab9 */ /* 0x000fe40000000a00 */
[----:B------:R-:W-:-:S04]  /*0cd0*/  ISETP.NE.U32.AND P0, PT, RZ, UR4, PT ;  /* 0x00000004ff007c0c */ /* 0x000fc8000bf05070 */
[----:B------:R-:W-:-:S13]  /*0ce0*/  ISETP.NE.AND.EX P0, PT, RZ, UR5, PT, P0 ;  /* 0x00000005ff007c0c */ /* 0x000fda000bf05300 */
[----:B------:R-:W-:Y:S05]  /*0cf0*/  @!P0 BRA `(.L_x_9) ;  /* 0x00000000000c8947 */ /* 0x000fea0003800000 */
[----:B------:R-:W0:Y:S02]  /*0d00*/  LDC.64 R22, c[0x0][0x588] ;  /* 0x00016200ff167b82 */ /* 0x000e240000000a00 */
[----:B0-----:R1:W5:Y:S01]  /*0d10*/  LDG.E R22, desc[UR36][R22.64] ;  /* 0x0000002416167981 */ /* 0x001362000c1e1900 */
[----:B------:R-:W-:Y:S05]  /*0d20*/  BRA `(.L_x_8) ;  /* 0x0000000000087947 */ /* 0x000fea0003800000 */
.L_x_9:
[----:B------:R-:W-:Y:S02]  /*0d30*/  ULDC UR4, c[0x0][0x580] ;  /* 0x0001600000047ab9 */ /* 0x000fe40000000800 */
[----:B------:R-:W-:-:S07]  /*0d40*/  IMAD.U32 R22, RZ, RZ, UR4 ;  /* 0x00000004ff167e24 */ /* 0x000fce000f8e00ff */
.L_x_8:
[----:B------:R-:W-:Y:S02]  /*0d50*/  ULDC.64 UR4, c[0x0][0x5a0] ;  /* 0x0001680000047ab9 */ /* 0x000fe40000000a00 */
[----:B------:R-:W-:-:S04]  /*0d60*/  ISETP.NE.U32.AND P0, PT, RZ, UR4, PT ;  /* 0x00000004ff007c0c */ /* 0x000fc8000bf05070 */
[----:B------:R-:W-:-:S13]  /*0d70*/  ISETP.NE.AND.EX P0, PT, RZ, UR5, PT, P0 ;  /* 0x00000005ff007c0c */ /* 0x000fda000bf05300 */
[----:B------:R-:W-:Y:S05]  /*0d80*/  @!P0 BRA `(.L_x_10) ;  /* 0x00000000001c8947 */ /* 0x000fea0003800000 */
[----:B0-----:R-:W0:Y:S02]  /*0d90*/  LDC.64 R4, c[0x0][0x5a0] ;  /* 0x00016800ff047b82 */ /* 0x001e240000000a00 */
[----:B0-----:R-:W2:Y:S02]  /*0da0*/  LDG.E.64 R4, desc[UR36][R4.64] ;  /* 0x0000002404047981 */ /* 0x001ea4000c1e1b00 */
[----:B--2---:R-:W-:-:S04]  /*0db0*/  ISETP.NE.U32.AND P0, PT, R4, RZ, PT ;  /* 0x000000ff0400720c */ /* 0x004fc80003f05070 */
[----:B------:R-:W-:-:S13]  /*0dc0*/  ISETP.NE.AND.EX P0, PT, R5, RZ, PT, P0 ;  /* 0x000000ff0500720c */ /* 0x000fda0003f05300 */
[----:B------:R-:W-:Y:S05]  /*0dd0*/  @!P0 BRA `(.L_x_10) ;  /* 0x0000000000088947 */ /* 0x000fea0003800000 */
[----:B-1----:R0:W5:Y:S01]  /*0de0*/  LD.E R23, desc[UR36][R4.64] ;  /* 0x0000002404177980 */ /* 0x002162000c101900 */
[----:B------:R-:W-:Y:S05]  /*0df0*/  BRA `(.L_x_11) ;  /* 0x0000000000247947 */ /* 0x000fea0003800000 */
.L_x_10:
[----:B------:R-:W-:Y:S02]  /*0e00*/  ULDC.64 UR4, c[0x0][0x590] ;  /* 0x0001640000047ab9 */ /* 0x000fe40000000a00 */
[----:B------:R-:W-:-:S04]  /*0e10*/  ISETP.NE.U32.AND P0, PT, RZ, UR4, PT ;  /* 0x00000004ff007c0c */ /* 0x000fc8000bf05070 */
[----:B------:R-:W-:-:S13]  /*0e20*/  ISETP.NE.AND.EX P0, PT, RZ, UR5, PT, P0 ;  /* 0x00000005ff007c0c */ /* 0x000fda000bf05300 */
[----:B------:R-:W-:Y:S05]  /*0e30*/  @!P0 BRA `(.L_x_12) ;  /* 0x00000000000c8947 */ /* 0x000fea0003800000 */
[----:B0-----:R-:W1:Y:S02]  /*0e40*/  LDC.64 R4, c[0x0][0x590] ;  /* 0x00016400ff047b82 */ /* 0x001e640000000a00 */
[----:B-1----:R1:W5:Y:S01]  /*0e50*/  LDG.E R23, desc[UR36][R4.64] ;  /* 0x0000002404177981 */ /* 0x002362000c1e1900 */
[----:B------:R-:W-:Y:S05]  /*0e60*/  BRA `(.L_x_11) ;  /* 0x0000000000087947 */ /* 0x000fea0003800000 */
.L_x_12:
[----:B------:R-:W-:Y:S02]  /*0e70*/  ULDC UR4, c[0x0][0x584] ;  /* 0x0001610000047ab9 */ /* 0x000fe40000000800 */
[----:B-1----:R-:W-:-:S07]  /*0e80*/  IMAD.U32 R23, RZ, RZ, UR4 ;  /* 0x00000004ff177e24 */ /* 0x002fce000f8e00ff */
.L_x_11:
[----:B------:R-:W-:-:S13]  /*0e90*/  LOP3.LUT P0, RZ, R0, 0xff, RZ, 0xc0, !PT ;  /* 0x000000ff00ff7812 */ /* 0x000fda000780c0ff */
[----:B------:R-:W-:Y:S05]  /*0ea0*/  @!P0 EXIT ;  /* 0x000000000000894d */ /* 0x000fea0003800000 */
[----:B------:R-:W-:Y:S01]  /*0eb0*/  ULDC UR4, c[0x0][0x28c] ;  /* 0x0000a30000047ab9 */ /* 0x000fe20000000800 */
[----:B------:R-:W-:Y:S01]  /*0ec0*/  UMOV UR38, URZ ;  /* 0x0000003f00267c82 */ /* 0x000fe20008000000 */
[----:B------:R-:W-:Y:S01]  /*0ed0*/  UIADD3 UR4, UR4, 0x3f, URZ ;  /* 0x0000003f04047890 */ /* 0x000fe2000fffe03f */
[----:B------:R-:W-:-:S03]  /*0ee0*/  UMOV UR39, URZ ;  /* 0x0000003f00277c82 */ /* 0x000fc60008000000 */
[----:B------:R-:W-:-:S04]  /*0ef0*/  USHF.R.S32.HI UR5, URZ, 0x1f, UR4 ;  /* 0x0000001f3f057899 */ /* 0x000fc80008011404 */
[----:B------:R-:W-:-:S04]  /*0f00*/  ULEA.HI UR5, UR5, UR4, URZ, 0x6 ;  /* 0x0000000405057291 */ /* 0x000fc8000f8f303f */
[----:B------:R-:W-:-:S12]  /*0f10*/  USHF.R.S32.HI UR40, URZ, 0x6, UR5 ;  /* 0x000000063f287899 */ /* 0x000fd80008011405 */
.L_x_162:
[----:B------:R-:W-:Y:S01]  /*0f20*/  LOP3.LUT R0, R18, 0x80, RZ, 0xc0, !PT ;  /* 0x0000008012007812 */ /* 0x000fe200078ec0ff */
[----:B------:R-:W2:Y:S01]  /*0f30*/  S2UR UR7, SR_CgaCtaId ;  /* 0x00000000000779c3 */ /* 0x000ea20000008800 */
[----:B------:R-:W-:Y:S02]  /*0f40*/  UMOV UR6, 0x400 ;  /* 0x0000040000067882 */ /* 0x000fe40000000000 */
[----:B------:R-:W-:-:S06]  /*0f50*/  SHF.R.U32.HI R0, RZ, 0x7, R0 ;  /* 0x00000007ff007819 */ /* 0x000fcc0000011600 */
[----:B------:R-:W3:Y:S01]  /*0f60*/  SHFL.IDX PT, R0, R0, RZ, 0x1f ;  /* 0x00001fff00007589 */ /* 0x000ee200000e0000 */
[----:B--2---:R-:W-:Y:S01]  /*0f70*/  ULEA UR6, UR7, UR6, 0x18 ;  /* 0x0000000607067291 */ /* 0x004fe2000f8ec03f */
[----:B---3--:R-:W-:-:S13]  /*0f80*/  R2UR UR4, R0 ;  /* 0x00000000000472ca */ /* 0x008fda00000e0000 */
[----:B------:R-:W-:-:S04]  /*0f90*/  ULEA.HI UR5, UR4, UR4, URZ, 0x1 ;  /* 0x0000000404057291 */ /* 0x000fc8000f8f083f */
[----:B------:R-:W-:-:S04]  /*0fa0*/  ULOP3.LUT UR5, UR5, 0xffffe, URZ, 0xc0, !UPT ;  /* 0x000ffffe05057892 */ /* 0x000fc8000f8ec03f */
[----:B------:R-:W-:-:S03]  /*0fb0*/  UIADD3 UR5, UR4, -UR5, URZ ;  /* 0x8000000504057290 */ /* 0x000fc6000fffe03f */
[----:B------:R-:W-:Y:S01]  /*0fc0*/  ULDC UR4, c[0x0][0x28c] ;  /* 0x0000a30000047ab9 */ /* 0x000fe20000000800 */
[----:B------:R-:W-:Y:S01]  /*0fd0*/  ULEA UR5, UR5, UR6, 0xc ;  /* 0x0000000605057291 */ /* 0x000fe2000f8e603f */
[----:B------:R-:W-:-:S03]  /*0fe0*/  ISETP.LT.AND P0, PT, RZ, UR4, PT ;  /* 0x00000004ff007c0c */ /* 0x000fc6000bf01270 */
[----:B------:R-:W-:-:S04]  /*0ff0*/  UIADD3 UR5, UR5, 0x100, URZ ;  /* 0x0000010005057890 */ /* 0x000fc8000fffe03f */
[----:B------:R-:W-:-:S04]  /*1000*/  USHF.R.U32.HI UR5, URZ, 0x4, UR5 ;  /* 0x000000043f057899 */ /* 0x000fc80008011605 */
[----:B------:R-:W-:Y:S02]  /*1010*/  ULOP3.LUT UR41, UR5, 0x3fff, URZ, 0xc0, !UPT ;  /* 0x00003fff05297892 */ /* 0x000fe4000f8ec03f */
[----:B01--4-:R-:W-:Y:S10]  /*1020*/  @P0 BRA `(.L_x_13) ;  /* 0x0000000000400947 */ /* 0x013ff40003800000 */
[----:B------:R-:W-:Y:S01]  /*1030*/  MOV R0, 0x0 ;  /* 0x0000000000007802 */ /* 0x000fe20000000f00 */
[----:B------:R-:W-:Y:S01]  /*1040*/  ULDC.64 UR4, c[0x4][0x68] ;  /* 0x01001a0000047ab9 */ /* 0x000fe20000000a00 */
[----:B------:R-:W-:Y:S01]  /*1050*/  ULDC.64 UR6, c[0x4][0x8] ;  /* 0x0100020000067ab9 */ /* 0x000fe20000000a00 */
[----:B01----:R-:W-:Y:S01]  /*1060*/  IMAD.U32 R4, RZ, RZ, UR4 ;  /* 0x00000004ff047e24 */ /* 0x003fe2000f8e00ff */
[----:B------:R0:W1:Y:S01]  /*1070*/  LDC.64 R14, c[0x4][R0] ;  /* 0x01000000000e7b82 */ /* 0x0000620000000a00 */
[----:B------:R-:W-:Y:S01]  /*1080*/  IMAD.U32 R5, RZ, RZ, UR5 ;  /* 0x00000005ff057e24 */ /* 0x000fe2000f8e00ff */
[----:B------:R-:W-:Y:S01]  /*1090*/  ULDC.64 UR4, c[0x4][0x70] ;  /* 0x01001c0000047ab9 */ /* 0x000fe20000000a00 */
[----:B------:R-:W-:Y:S02]  /*10a0*/  IMAD.U32 R10, RZ, RZ, UR6 ;  /* 0x00000006ff0a7e24 */ /* 0x000fe4000f8e00ff */
[----:B------:R-:W-:Y:S02]  /*10b0*/  IMAD.U32 R6, RZ, RZ, UR4 ;  /* 0x00000004ff067e24 */ /* 0x000fe4000f8e00ff */
[----:B------:R-:W-:-:S02]  /*10c0*/  IMAD.U32 R7, RZ, RZ, UR5 ;  /* 0x00000005ff077e24 */ /* 0x000fc4000f8e00ff */
[----:B------:R-:W-:Y:S02]  /*10d0*/  IMAD.U32 R11, RZ, RZ, UR7 ;  /* 0x00000007ff0b7e24 */ /* 0x000fe4000f8e00ff */
[----:B------:R-:W-:Y:S02]  /*10e0*/  IMAD.MOV.U32 R8, RZ, RZ, 0x1e1 ;  /* 0x000001e1ff087424 */ /* 0x000fe400078e00ff */
[----:B------:R-:W-:Y:S02]  /*10f0*/  IMAD.MOV.U32 R12, RZ, RZ, 0x1 ;  /* 0x00000001ff0c7424 */ /* 0x000fe400078e00ff */
[----:B0-----:R-:W-:-:S07]  /*1100*/  IMAD.MOV.U32 R13, RZ, RZ, RZ ;  /* 0x000000ffff0d7224 */ /* 0x001fce00078e00ff */
[----:B------:R-:W-:-:S07]  /*1110*/  LEPC R20, `(.L_x_13) ;  /* 0x000000001014794e */ /* 0x000fce0000000000 */
[----:B-1---5:R-:W-:Y:S05]  /*1120*/  CALL.ABS.NOINC R14 ;  /* 0x000000000e007343 */ /* 0x022fea0003c00000 */
.L_x_13:
[----:B------:R-:W-:-:S04]  /*1130*/  LOP3.LUT R0, R19, 0x1, RZ, 0xfc, !PT ;  /* 0x0000000113007812 */ /* 0x000fc800078efcff */
[----:B------:R-:W-:-:S13]  /*1140*/  ISETP.NE.AND P0, PT, R0, 0x3, PT ;  /* 0x000000030000780c */ /* 0x000fda0003f05270 */
[----:B------:R-:W-:Y:S05]  /*1150*/  @!P0 BRA `(.L_x_14) ;  /* 0x0000000000048947 */ /* 0x000fea0003800000 */
[----:B------:R-:W-:Y:S01]  /*1160*/  BPT.TRAP 0x1 ;  /* 0x000000040000795c */ /* 0x000fe20000300000 */
.L_x_14:
[----:B------:R-:W2:Y:S01]  /*1170*/  S2UR UR5, SR_CgaCtaId ;  /* 0x00000000000579c3 */ /* 0x000ea20000008800 */
[----:B------:R-:W-:Y:S01]  /*1180*/  UMOV UR4, 0x400 ;  /* 0x0000040000047882 */ /* 0x000fe20000000000 */
[----:B------:R-:W-:Y:S02]  /*1190*/  IMAD.U32 R0, RZ, RZ, UR38 ;  /* 0x00000026ff007e24 */ /* 0x000fe4000f8e00ff */
[----:B------:R-:W-:-:S03]  /*11a0*/  IMAD.U32 R3, RZ, RZ, UR39 ;  /* 0x00000027ff037e24 */ /* 0x000fc6000f8e00ff */
[----:B------:R-:W-:Y:S01]  /*11b0*/  SHF.L.U32 R0, R0, 0x1f, RZ ;  /* 0x0000001f00007819 */ /* 0x000fe200000006ff */
[----:B--2---:R-:W-:-:S06]  /*11c0*/  ULEA UR4, UR5, UR4, 0x18 ;  /* 0x0000000405047291 */ /* 0x004fcc000f8ec03f */
[----:B------:R-:W-:-:S04]  /*11d0*/  IMAD.U32 R6, RZ, RZ, UR4 ;  /* 0x00000004ff067e24 */ /* 0x000fc8000f8e00ff */
[----:B------:R-:W-:-:S04]  /*11e0*/  IMAD R3, R3, 0x8, R6 ;  /* 0x0000000803037824 */ /* 0x000fc800078e0206 */
[----:B------:R2:W3:Y:S01]  /*11f0*/  SYNCS.PHASECHK.TRANS64.TRYWAIT P1, [R3+URZ], R0 ;  /* 0x00000000030075a7 */ /* 0x0004e2000802017f */
[----:B------:R-:W-:Y:S05]  /*1200*/  @!P0 BRA `(.L_x_15) ;  /* 0x0000000000048947 */ /* 0x000fea0003800000 */
[----:B------:R-:W-:Y:S01]  /*1210*/  BPT.TRAP 0x1 ;  /* 0x000000040000795c */ /* 0x000fe20000300000 */
.L_x_15:
[----:B---3--:R-:W-:Y:S05]  /*1220*/  @P1 BRA `(.L_x_16) ;  /* 0x0000000000081947 */ /* 0x008fea0003800000 */
[----:B------:R-:W3:Y:S02]  /*1230*/  SYNCS.PHASECHK.TRANS64.TRYWAIT P1, [R3+URZ], R0 ;  /* 0x00000000030075a7 */ /* 0x000ee4000802017f */
[----:B---3--:R-:W-:Y:S05]  /*1240*/  @!P1 BRA `(.L_x_17) ;  /* 0x0000005800149947 */ /* 0x008fea0003800000 */
.L_x_16:
[----:B------:R-:W-:-:S04]  /*1250*/  UISETP.LT.AND UP0, UPT, UR40, 0x1, UPT ;  /* 0x000000012800788c */ /* 0x000fc8000bf01270 */
[----:B------:R-:W-:-:S06]  /*1260*/  USEL UR4, UR40, 0x1, UP0 ;  /* 0x0000000128047887 */ /* 0x000fcc0008000000 */
[----:B--23--:R-:W-:Y:S01]  /*1270*/  IMAD.U32 R0, RZ, RZ, UR4 ;  /* 0x00000004ff007e24 */ /* 0x00cfe2000f8e00ff */
[----:B------:R-:W-:Y:S05]  /*1280*/  WARPSYNC.ALL ;  /* 0x0000000000007948 */ /* 0x000fea0003800000 */
[----:B------:R-:W-:-:S04]  /*1290*/  IADD3 R0, -R0, UR40, RZ ;  /* 0x0000002800007c10 */ /* 0x000fc8000fffe1ff */
[----:B------:R-:W-:Y:S02]  /*12a0*/  ISETP.GE.AND P1, PT, R0, 0x1, PT ;  /* 0x000000010000780c */ /* 0x000fe40003f26270 */
[----:B------:R-:W-:Y:S01]  /*12b0*/  R2UR UR4, R6 ;  /* 0x00000000060472ca */ /* 0x000fe200000e0000 */
[----:B------:R-:W-:Y:S01]  /*12c0*/  ULOP3.LUT UR41, UR41, 0x10000, URZ, 0xfc, !UPT ;  /* 0x0001000029297892 */ /* 0x000fe2000f8efc3f */
[----:B------:R-:W-:Y:S01]  /*12d0*/  WARPGROUP.ARRIVE ;  /* 0x00000000000079c5 */ /* 0x000fe20000000000 */
[----:B------:R-:W-:Y:S01]  /*12e0*/  UMOV UR5, 0x80000020 ;  /* 0x8000002000057882 */ /* 0x000fe20000000000 */
[----:B------:R-:W-:-:S09]  /*12f0*/  UMOV UR7, 0x80000020 ;  /* 0x8000002000077882 */ /* 0x000fd20000000000 */
[----:B------:R-:W-:-:S04]  /*1300*/  UIADD3 UR4, UR4, 0x8100, URZ ;  /* 0x0000810004047890 */ /* 0x000fc8000fffe03f */
[----:B------:R-:W-:-:S04]  /*1310*/  USHF.R.U32.HI UR4, URZ, 0x4, UR4 ;  /* 0x000000043f047899 */ /* 0x000fc80008011604 */
[----:B------:R-:W-:-:S04]  /*1320*/  ULOP3.LUT UR4, UR4, 0x3fff, URZ, 0xc0, !UPT ;  /* 0x00003fff04047892 */ /* 0x000fc8000f8ec03f */
[----:B------:R-:W-:Y:S02]  /*1330*/  ULOP3.LUT UR9, UR4, 0x10000, URZ, 0xfc, !UPT ;  /* 0x0001000004097892 */ /* 0x000fe4000f8efc3f */
[----:B------:R-:W-:Y:S02]  /*1340*/  ULEA UR4, UR39, UR41, 0x9 ;  /* 0x0000002927047291 */ /* 0x000fe4000f8e483f */
[----:B------:R-:W-:-:S09]  /*1350*/  ULEA UR6, UR39, UR9, 0x9 ;  /* 0x0000000927067291 */ /* 0x000fd2000f8e483f */
[----:B------:R-:W-:Y:S01]  /*1360*/  IGMMA.64x128x32.S8.S8 R24, gdesc[UR4], RZ, !UPT, gsb0 ;  /* 0x03600000041879f1 */ /* 0x000fe2000c0410ff */
[----:B------:R-:W-:Y:S02]  /*1370*/  UIADD3 UR4, UR4, 0x2, URZ ;  /* 0x0000000204047890 */ /* 0x000fe4000fffe03f */
[----:B------:R-:W-:Y:S01]  /*1380*/  UIADD3 UR6, UR6, 0x2, URZ ;  /* 0x0000000206067890 */ /* 0x000fe2000fffe03f */
[----:B------:R-:W-:Y:S01]  /*1390*/  UMOV UR5, 0x80000020 ;  /* 0x8000002000057882 */ /* 0x000fe20000000000 */
[----:B------:R-:W-:Y:S01]  /*13a0*/  UMOV UR7, 0x80000020 ;  /* 0x8000002000077882 */ /* 0x000fe20000000000 */
[----:B------:R-:W-:Y:S02]  /*13b0*/  WARPGROUP.DEPBAR.LE gsb0, 0x0 ;  /* 0x00008000000079c5 */ /* 0x000fe40000010000 */
[----:B------:R-:W-:-:S06]  /*13c0*/  WARPGROUP.ARRIVE ;  /* 0x00000000000079c5 */ /* 0x000fcc0000000000 */
[----:B------:R-:W-:Y:S03]  /*13d0*/  IGMMA.64x128x32.S8.S8 R24, gdesc[UR4], R24, gsb0 ;  /* 0x03600000041879f1 */ /* 0x000fe60008041018 */
[----:B------:R-:W-:Y:S02]  /*13e0*/  WARPGROUP.DEPBAR.LE gsb0, 0x0 ;  /* 0x00008000000079c5 */ /* 0x000fe40000010000 */
[----:B------:R-:W-:Y:S05]  /*13f0*/  @!P1 BRA `(.L_x_18) ;  /* 0x0000000000e09947 */ /* 0x000fea0003800000 */
[----:B------:R-:W-:Y:S02]  /*1400*/  UIADD3 UR4, UR39, 0x1, URZ ;  /* 0x0000000127047890 */ /* 0x000fe4000fffe03f */
[----:B------:R-:W-:Y:S02]  /*1410*/  IMAD.U32 R3, RZ, RZ, UR39 ;  /* 0x00000027ff037e24 */ /* 0x000fe4000f8e00ff */
[----:B------:R-:W-:-:S04]  /*1420*/  UISETP.NE.AND UP0, UPT, UR4, 0x4, UPT ;  /* 0x000000040400788c */ /* 0x000fc8000bf05270 */
[----:B------:R-:W-:Y:S02]  /*1430*/  USEL UR5, URZ, 0x1, UP0 ;  /* 0x000000013f057887 */ /* 0x000fe40008000000 */
[----:B------:R-:W-:Y:S02]  /*1440*/  USEL UR8, UR4, URZ, UP0 ;  /* 0x0000003f04087287 */ /* 0x000fe40008000000 */
[----:B------:R-:W-:-:S06]  /*1450*/  ULOP3.LUT UR5, UR38, UR5, URZ, 0x3c, !UPT ;  /* 0x0000000526057292 */ /* 0x000fcc000f8e3c3f */
[----:B------:R-:W-:-:S07]  /*1460*/  IMAD.U32 R7, RZ, RZ, UR5 ;  /* 0x00000005ff077e24 */ /* 0x000fce000f8e00ff */
.L_x_25:
[----:B------:R-:W-:Y:S05]  /*1470*/  @!P0 BRA `(.L_x_19) ;  /* 0x0000000000048947 */ /* 0x000fea0003800000 */
[----:B------:R-:W-:Y:S01]  /*1480*/  BPT.TRAP 0x1 ;  /* 0x000000040000795c */ /* 0x000fe20000300000 */
.L_x_19:
[----:B------:R-:W2:Y:S01]  /*1490*/  S2UR UR5, SR_CgaCtaId ;  /* 0x00000000000579c3 */ /* 0x000ea20000008800 */
[----:B------:R-:W-:Y:S01]  /*14a0*/  UMOV UR4, 0x400 ;  /* 0x0000040000047882 */ /* 0x000fe20000000000 */
[----:B01----:R-:W-:Y:S01]  /*14b0*/  IMAD.U32 R5, RZ, RZ, UR8 ;  /* 0x00000008ff057e24 */ /* 0x003fe2000f8e00ff */
[----:B------:R-:W-:Y:S01]  /*14c0*/  SHF.L.U32 R4, R7, 0x1f, RZ ;  /* 0x0000001f07047819 */ /* 0x000fe200000006ff */
[----:B--2---:R-:W-:-:S06]  /*14d0*/  ULEA UR4, UR5, UR4, 0x18 ;  /* 0x0000000405047291 */ /* 0x004fcc000f8ec03f */
[----:B------:R-:W-:-:S04]  /*14e0*/  IMAD.U32 R6, RZ, RZ, UR4 ;  /* 0x00000004ff067e24 */ /* 0x000fc8000f8e00ff */
[----:B------:R-:W-:-:S04]  /*14f0*/  IMAD R5, R5, 0x8, R6 ;  /* 0x0000000805057824 */ /* 0x000fc800078e0206 */
[----:B------:R0:W1:Y:S01]  /*1500*/  SYNCS.PHASECHK.TRANS64.TRYWAIT P1, [R5+URZ], R4 ;  /* 0x00000004050075a7 */ /* 0x000062000802017f */
[----:B------:R-:W-:Y:S05]  /*1510*/  @!P0 BRA `(.L_x_20) ;  /* 0x0000000000048947 */ /* 0x000fea0003800000 */
[----:B------:R-:W-:Y:S01]  /*1520*/  BPT.TRAP 0x1 ;  /* 0x000000040000795c */ /* 0x000fe20000300000 */
.L_x_20:
[----:B-1----:R-:W-:Y:S05]  /*1530*/  @P1 BRA `(.L_x_21) ;  /* 0x0000000000081947 */ /* 0x002fea0003800000 */
[----:B------:R-:W1:Y:S02]  /*1540*/  SYNCS.PHASECHK.TRANS64.TRYWAIT P1, [R5+URZ], R4 ;  /* 0x00000004050075a7 */ /* 0x000e64000802017f */
[----:B-1----:R-:W-:Y:S05]  /*1550*/  @!P1 BRA `(.L_x_22) ;  /* 0x0000005400649947 */ /* 0x002fea0003800000 */
.L_x_21:
[----:B------:R-:W-:Y:S01]  /*1560*/  ULEA UR4, UR8, UR41, 0x9 ;  /* 0x0000002908047291 */ /* 0x000fe2000f8e483f */
[----:B------:R-:W-:Y:S01]  /*1570*/  WARPGROUP.ARRIVE ;  /* 0x00000000000079c5 */ /* 0x000fe20000000000 */
[----:B------:R-:W-:Y:S01]  /*1580*/  ULEA UR6, UR8, UR9, 0x9 ;  /* 0x0000000908067291 */ /* 0x000fe2000f8e483f */
[----:B------:R-:W-:Y:S01]  /*1590*/  UMOV UR5, 0x80000020 ;  /* 0x8000002000057882 */ /* 0x000fe20000000000 */
[----:B------:R-:W-:-:S07]  /*15a0*/  UMOV UR7, 0x80000020 ;  /* 0x8000002000077882 */ /* 0x000fce0000000000 */
[----:B------:R-:W-:Y:S01]  /*15b0*/  IGMMA.64x128x32.S8.S8 R24, gdesc[UR4], R24, gsb0 ;  /* 0x03600000041879f1 */ /* 0x000fe20008041018 */
        /* <DEDUP_REMOVED lines=9> */
[----:B------:R-:W-:Y:S01]  /*1650*/  BPT.TRAP 0x1 ;  /* 0x000000040000795c */ /* 0x000fe20000300000 */
.L_x_23:
[----:B01----:R-:W-:Y:S01]  /*1660*/  IMAD R4, R3, 0x8, R6 ;  /* 0x0000000803047824 */ /* 0x003fe200078e0206 */
[----:B------:R-:W-:-:S03]  /*1670*/  ISETP.GT.U32.AND P1, PT, R19, 0x1, PT ;  /* 0x000000011300780c */ /* 0x000fc60003f24070 */
[----:B------:R-:W-:-:S05]  /*1680*/  VIADD R4, R4, 0x20 ;  /* 0x0000002004047836 */ /* 0x000fca0000000000 */
[----:B------:R-:W-:-:S04]  /*1690*/  PRMT R4, RZ, 0x654, R4 ;  /* 0x00000654ff047816 */ /* 0x000fc80000000004 */
[----:B------:R0:W-:Y:S01]  /*16a0*/  SYNCS.ARRIVE.TRANS64.RED.A1T0 RZ, [R4+URZ], RZ ;  /* 0x000000ff04ff79a7 */ /* 0x0001e2000810043f */
[----:B------:R-:W-:Y:S05]  /*16b0*/  @P1 BRA `(.L_x_24) ;  /* 0x0000000000041947 */ /* 0x000fea0003800000 */
[----:B------:R-:W-:Y:S01]  /*16c0*/  BPT.TRAP 0x1 ;  /* 0x000000040000795c */ /* 0x000fe20000300000 */
.L_x_24:
[----:B------:R-:W-:Y:S01]  /*16d0*/  UIADD3 UR8, UR8, 0x1, URZ ;  /* 0x0000000108087890 */ /* 0x000fe2000fffe03f */
[C---:B------:R-:W-:Y:S01]  /*16e0*/  ISETP.GT.AND P2, PT, R0.reuse, 0x1, PT ;  /* 0x000000010000780c */ /* 0x040fe20003f44270 */
[----:B------:R-:W-:Y:S02]  /*16f0*/  VIADD R3, R3, 0x1 ;  /* 0x0000000103037836 */ /* 0x000fe40000000000 */
[----:B------:R-:W-:Y:S01]  /*1700*/  UISETP.NE.AND UP0, UPT, UR8, 0x4, UPT ;  /* 0x000000040800788c */ /* 0x000fe2000bf05270 */
[----:B------:R-:W-:Y:S02]  /*1710*/  VIADD R0, R0, 0xffffffff ;  /* 0xffffffff00007836 */ /* 0x000fe40000000000 */
[C---:B------:R-:W-:Y:S01]  /*1720*/  ISETP.NE.AND P1, PT, R3.reuse, 0x4, PT ;  /* 0x000000040300780c */ /* 0x040fe20003f25270 */
[----:B------:R-:W-:Y:S02]  /*1730*/  USEL UR4, URZ, 0x1, UP0 ;  /* 0x000000013f047887 */ /* 0x000fe40008000000 */
[----:B------:R-:W-:Y:S01]  /*1740*/  USEL UR8, UR8, URZ, UP0 ;  /* 0x0000003f08087287 */ /* 0x000fe20008000000 */
[----:B------:R-:W-:-:S03]  /*1750*/  SEL R3, R3, RZ, P1 ;  /* 0x000000ff03037207 */ /* 0x000fc60000800000 */
[----:B------:R-:W-:Y:S01]  /*1760*/  LOP3.LUT R7, R7, UR4, RZ, 0x3c, !PT ;  /* 0x0000000407077c12 */ /* 0x000fe2000f8e3cff */
[----:B------:R-:W-:Y:S07]  /*1770*/  @P2 BRA `(.L_x_25) ;  /* 0xfffffffc003c2947 */ /* 0x000fee000383ffff */
.L_x_18:
[----:B------:R-:W2:Y:S02]  /*1780*/  LDC R0, c[0x0][0x28c] ;  /* 0x0000a300ff007b82 */ /* 0x000ea40000000800 */
[----:B--2---:R-:W-:-:S13]  /*1790*/  ISETP.GE.AND P1, PT, R0, 0x1, PT ;  /* 0x000000010000780c */ /* 0x004fda0003f26270 */
[----:B------:R-:W-:Y:S05]  /*17a0*/  @!P1 BRA `(.L_x_26) ;  /* 0x0000000000389947 */ /* 0x000fea0003800000 */
[----:B------:R-:W-:Y:S05]  /*17b0*/  @!P0 BRA `(.L_x_27) ;  /* 0x0000000000048947 */ /* 0x000fea0003800000 */
[----:B------:R-:W-:Y:S01]  /*17c0*/  BPT.TRAP 0x1 ;  /* 0x000000040000795c */ /* 0x000fe20000300000 */
.L_x_27:
[----:B------:R-:W-:Y:S01]  /*17d0*/  UISETP.LT.AND UP0, UPT, UR40, 0x1, UPT ;  /* 0x000000012800788c */ /* 0x000fe2000bf01270 */
[----:B------:R-:W-:-:S03]  /*17e0*/  ISETP.GT.U32.AND P0, PT, R19, 0x1, PT ;  /* 0x000000011300780c */ /* 0x000fc60003f04070 */
[----:B------:R-:W-:-:S04]  /*17f0*/  USEL UR4, UR40, 0x1, UP0 ;  /* 0x0000000128047887 */ /* 0x000fc80008000000 */
[----:B------:R-:W-:-:S04]  /*1800*/  UIADD3 UR4, UR39, UR40, -UR4 ;  /* 0x0000002827047290 */ /* 0x000fc8000fffe804 */
[----:B------:R-:W-:-:S04]  /*1810*/  USHF.L.U32 UR4, UR4, 0x3, URZ ;  /* 0x0000000304047899 */ /* 0x000fc8000800063f */
[----:B------:R-:W-:-:S06]  /*1820*/  ULOP3.LUT UR4, UR4, 0x18, URZ, 0xc0, !UPT ;  /* 0x0000001804047892 */ /* 0x000fcc000f8ec03f */
[----:B------:R-:W-:-:S05]  /*1830*/  IMAD.U32 R3, RZ, RZ, UR4 ;  /* 0x00000004ff037e24 */ /* 0x000fca000f8e00ff */
[----:B------:R-:W-:-:S04]  /*1840*/  IADD3 R0, R6, 0x20, R3 ;  /* 0x0000002006007810 */ /* 0x000fc80007ffe003 */
[----:B------:R-:W-:-:S04]  /*1850*/  PRMT R0, RZ, 0x654, R0 ;  /* 0x00000654ff007816 */ /* 0x000fc80000000000 */
[----:B------:R2:W-:Y:S01]  /*1860*/  SYNCS.ARRIVE.TRANS64.RED.A1T0 RZ, [R0+URZ], RZ ;  /* 0x000000ff00ff79a7 */ /* 0x0005e2000810043f */
[----:B------:R-:W-:Y:S05]  /*1870*/  @P0 BRA `(.L_x_26) ;  /* 0x0000000000040947 */ /* 0x000fea0003800000 */
[----:B------:R-:W-:Y:S01]  /*1880*/  BPT.TRAP 0x1 ;  /* 0x000000040000795c */ /* 0x000fe20000300000 */
.L_x_26:
[----:B------:R-:W3:Y:S01]  /*1890*/  LDC R7, c[0x0][0x288] ;  /* 0x0000a200ff077b82 */ /* 0x000ee20000000800 */
[--C-:B--2---:R-:W-:Y:S01]  /*18a0*/  SHF.R.U32.HI R0, RZ, 0x2, R18.reuse ;  /* 0x00000002ff007819 */ /* 0x104fe20000011612 */
[----:B------:R-:W-:Y:S01]  /*18b0*/  UIADD3 UR39, UR40, UR39, URZ ;  /* 0x0000002728277290 */ /* 0x000fe2000fffe03f */
[----:B01----:R-:W-:Y:S01]  /*18c0*/  SHF.R.U32.HI R5, RZ, 0x7, R18 ;  /* 0x00000007ff057819 */ /* 0x003fe20000011612 */
[----:B------:R-:W-:Y:S01]  /*18d0*/  IMAD.SHL.U32 R91, R91, 0x80, RZ ;  /* 0x000000805b5b7824 */ /* 0x000fe200078e00ff */
[----:B------:R-:W-:Y:S01]  /*18e0*/  LOP3.LUT R3, R0, 0x7, RZ, 0xc0, !PT ;  /* 0x0000000700037812 */ /* 0x000fe200078ec0ff */
[----:B------:R-:W-:Y:S01]  /*18f0*/  USHF.R.U32.HI UR4, URZ, 0x2, UR39 ;  /* 0x000000023f047899 */ /* 0x000fe20008011627 */
[C---:B------:R-:W-:Y:S01]  /*1900*/  LOP3.LUT R4, R18.reuse, 0x60, RZ, 0xc0, !PT ;  /* 0x0000006012047812 */ /* 0x040fe200078ec0ff */
[----:B------:R-:W-:Y:S01]  /*1910*/  IMAD.SHL.U32 R8, R18, 0x2, RZ ;  /* 0x0000000212087824 */ /* 0x000fe200078e00ff */
[----:B------:R-:W-:Y:S01]  /*1920*/  LOP3.LUT R0, R5, 0x1, RZ, 0xc0, !PT ;  /* 0x0000000105007812 */ /* 0x000fe200078ec0ff */
[----:B------:R-:W-:Y:S01]  /*1930*/  ULOP3.LUT UR4, UR4, 0x1, URZ, 0xc0, !UPT ;  /* 0x0000000104047892 */ /* 0x000fe2000f8ec03f */
[----:B------:R-:W-:Y:S01]  /*1940*/  SHF.R.U32.HI R6, RZ, 0x1, R4 ;  /* 0x00000001ff067819 */ /* 0x000fe20000011604 */
[----:B------:R-:W-:Y:S01]  /*1950*/  ULDC UR8, c[0x0][0x284] ;  /* 0x0000a10000087ab9 */ /* 0x000fe20000000800 */
[----:B------:R-:W-:Y:S01]  /*1960*/  UISETP.GT.U32.AND UP1, UPT, UR39, 0x3, UPT ;  /* 0x000000032700788c */ /* 0x000fe2000bf24070 */
[----:B------:R-:W-:Y:S01]  /*1970*/  IMAD.SHL.U32 R4, R0, 0x40, RZ ;  /* 0x0000004000047824 */ /* 0x000fe200078e00ff */
[----:B------:R-:W-:Y:S01]  /*1980*/  IADD3 R5, RZ, -R6, -R3 ;  /* 0x80000006ff057210 */ /* 0x000fe20007ffe803 */
[----:B------:R-:W-:Y:S01]  /*1990*/  UISETP.NE.U32.AND UP0, UPT, UR4, 0x1, UPT ;  /* 0x000000010400788c */ /* 0x000fe2000bf05070 */
[----:B------:R-:W-:Y:S01]  /*19a0*/  SHF.R.S32.HI R14, RZ, 0x1f, R89 ;  /* 0x0000001fff0e7819 */ /* 0x000fe20000011459 */
[----:B------:R-:W-:Y:S01]  /*19b0*/  ULDC.64 UR6, c[0x0][0x5d0] ;  /* 0x0001740000067ab9 */ /* 0x000fe20000000a00 */
[----:B------:R-:W-:Y:S01]  /*19c0*/  LOP3.LUT R3, R4, 0x40, R3, 0xe2, !PT ;  /* 0x0000004004037812 */ /* 0x000fe200078ee203 */
[----:B------:R-:W-:Y:S01]  /*19d0*/  UISETP.LT.U32.AND UP1, UPT, UR40, 0x4, UP1 ;  /* 0x000000042800788c */ /* 0x000fe20008f21070 */
[----:B------:R-:W-:Y:S01]  /*19e0*/  LOP3.LUT R4, R18, 0x3, RZ, 0xc0, !PT ;  /* 0x0000000312047812 */ /* 0x000fe200078ec0ff */
[----:B------:R-:W-:Y:S01]  /*19f0*/  UISETP.GT.U32.AND UP0, UPT, UR40, 0x3, !UP0 ;  /* 0x000000032800788c */ /* 0x000fe2000c704070 */
[C---:B------:R-:W-:Y:S01]  /*1a00*/  LOP3.LUT R8, R91.reuse, 0x6, R8, 0xf8, !PT ;  /* 0x000000065b087812 */ /* 0x040fe200078ef808 */
[----:B------:R-:W-:Y:S01]  /*1a10*/  IMAD R0, R0, -0x40, R5 ;  /* 0xffffffc000007824 */ /* 0x000fe200078e0205 */
[----:B---3--:R-:W-:Y:S01]  /*1a20*/  ISETP.GE.AND P0, PT, R91, R7, PT ;  /* 0x000000075b00720c */ /* 0x008fe20003f06270 */
[----:B------:R-:W-:Y:S01]  /*1a30*/  IMAD R12, R4, -0x2, R7 ;  /* 0xfffffffe040c7824 */ /* 0x000fe200078e0207 */
[----:B------:R-:W-:Y:S01]  /*1a40*/  SHF.R.S32.HI R9, RZ, 0x1f, R8 ;  /* 0x0000001fff097819 */ /* 0x000fe20000011408 */
[----:B------:R-:W-:Y:S01]  /*1a50*/  IMAD.SHL.U32 R7, R90, 0x80, RZ ;  /* 0x000000805a077824 */ /* 0x000fe200078e00ff */
[----:B------:R-:W-:Y:S01]  /*1a60*/  USEL UR5, URZ, 0x1, !UP1 ;  /* 0x000000013f057887 */ /* 0x000fe2000c800000 */
[----:B------:R-:W-:Y:S01]  /*1a70*/  IMAD R4, R14, UR6, RZ ;  /* 0x000000060e047c24 */ /* 0x000fe2000f8e02ff */
[----:B------:R-:W-:Y:S01]  /*1a80*/  USEL UR4, URZ, 0x1, !UP0 ;  /* 0x000000013f047887 */ /* 0x000fe2000c000000 */
[----:B------:R-:W-:Y:S01]  /*1a90*/  IMAD.WIDE R10, R90, 0x80, RZ ;  /* 0x000000805a0a7825 */ /* 0x000fe200078e02ff */
[C---:B------:R-:W-:Y:S01]  /*1aa0*/  ISETP.GE.OR P0, PT, R7.reuse, UR8, P0 ;  /* 0x0000000807007c0c */ /* 0x040fe20008706670 */
[----:B------:R-:W-:Y:S01]  /*1ab0*/  ULOP3.LUT UR39, UR39, 0x3, URZ, 0xc0, !UPT ;  /* 0x0000000327277892 */ /* 0x000fe2000f8ec03f */
[----:B------:R-:W-:Y:S01]  /*1ac0*/  IADD3 R94, -R7, UR8, R0 ;  /* 0x00000008075e7c10 */ /* 0x000fe2000fffe100 */
[C---:B------:R-:W-:Y:S01]  /*1ad0*/  IMAD R13, R89.reuse, UR7, R4 ;  /* 0x00000007590d7c24 */ /* 0x040fe2000f8e0204 */
[----:B------:R-:W-:Y:S01]  /*1ae0*/  ULOP3.LUT UR38, UR4, UR38, UR5, 0x96, !UPT ;  /* 0x0000002604267292 */ /* 0x000fe2000f8e9605 */
[----:B------:R-:W-:Y:S01]  /*1af0*/  IMAD.WIDE.U32 R4, R89, UR6, R8 ;  /* 0x0000000659047c25 */ /* 0x000fe2000f8e0008 */
[----:B------:R-:W-:-:S03]  /*1b00*/  LOP3.LUT R21, R10, R3, R6, 0xfe, !PT ;  /* 0x000000030a157212 */ /* 0x000fc600078efe06 */
[----:B------:R-:W-:Y:S02]  /*1b10*/  IMAD.IADD R5, R5, 0x1, R13 ;  /* 0x0000000105057824 */ /* 0x000fe400078e020d */
[----:B------:R-:W-:Y:S02]  /*1b20*/  IMAD.IADD R3, R12, 0x1, -R91 ;  /* 0x000000010c037824 */ /* 0x000fe400078e0a5b */
[----:B------:R-:W-:Y:S01]  /*1b30*/  IMAD.MOV.U32 R0, RZ, RZ, -0x1 ;  /* 0xffffffffff007424 */ /* 0x000fe200078e00ff */
[----:B------:R-:W-:Y:S06]  /*1b40*/  @P0 BRA `(.L_x_28) ;  /* 0x0000003000a00947 */ /* 0x000fec0003800000 */
[----:B------:R-:W0:Y:S01]  /*1b50*/  LDC.64 R12, c[0x0][0x5c8] ;  /* 0x00017200ff0c7b82 */ /* 0x000e220000000a00 */
[----:B------:R-:W-:Y:S01]  /*1b60*/  ULDC.64 UR4, c[0x0][0x5c0] ;  /* 0x0001700000047ab9 */ /* 0x000fe20000000a00 */
[----:B------:R-:W-:Y:S01]  /*1b70*/  BSSY B0, `(.L_x_28) ;  /* 0x0000325000007945 */ /* 0x000fe20003800000 */
[-C--:B0-----:R-:W-:Y:S02]  /*1b80*/  IMAD R6, R11, R12.reuse, RZ ;  /* 0x0000000c0b067224 */ /* 0x081fe400078e02ff */
[----:B------:R-:W-:-:S04]  /*1b90*/  IMAD.WIDE.U32 R4, R21, R12, R4 ;  /* 0x0000000c15047225 */ /* 0x000fc800078e0004 */
[----:B------:R-:W-:Y:S01]  /*1ba0*/  IMAD R7, R21, R13, R6 ;  /* 0x0000000d15077224 */ /* 0x000fe200078e0206 */
[----:B------:R-:W-:-:S03]  /*1bb0*/  IADD3 R4, P0, R4, UR4, RZ ;  /* 0x0000000404047c10 */ /* 0x000fc6000ff1e0ff */
[----:B------:R-:W-:Y:S01]  /*1bc0*/  IMAD.IADD R7, R5, 0x1, R7 ;  /* 0x0000000105077824 */ /* 0x000fe200078e0207 */
[----:B------:R-:W-:-:S04]  /*1bd0*/  LEA R6, P1, R12, R4, 0x3 ;  /* 0x000000040c067211 */ /* 0x000fc800078218ff */
[----:B------:R-:W-:Y:S02]  /*1be0*/  IADD3.X R5, R7, UR5, RZ, P0, !PT ;  /* 0x0000000507057c10 */ /* 0x000fe400087fe4ff */
[----:B-----5:R-:W-:Y:S02]  /*1bf0*/  ISETP.NE.AND P0, PT, R23, RZ, PT ;  /* 0x000000ff1700720c */ /* 0x020fe40003f05270 */
[----:B------:R-:W-:-:S11]  /*1c00*/  LEA.HI.X R7, R12, R5, R13, 0x3, P1 ;  /* 0x000000050c077211 */ /* 0x000fd600008f1c0d */
[----:B------:R-:W-:Y:S05]  /*1c10*/  @!P0 BRA `(.L_x_29) ;  /* 0x0000002400608947 */ /* 0x000fea0003800000 */
[----:B------:R-:W0:Y:S01]  /*1c20*/  LDC.64 R90, c[0x0][0x5b0] ;  /* 0x00016c00ff5a7b82 */ /* 0x000e220000000a00 */
[----:B------:R-:W-:Y:S01]  /*1c30*/  ULDC.64 UR4, c[0x0][0x5b8] ;  /* 0x00016e0000047ab9 */ /* 0x000fe20000000a00 */
[----:B------:R-:W-:Y:S01]  /*1c40*/  ISETP.GE.AND P1, PT, R94, 0x1, PT ;  /* 0x000000015e00780c */ /* 0x000fe20003f26270 */
[----:B------:R-:W-:Y:S01]  /*1c50*/  IMAD R10, R14, UR4, RZ ;  /* 0x000000040e0a7c24 */ /* 0x000fe2000f8e02ff */
[----:B------:R-:W-:Y:S01]  /*1c60*/  BSSY B1, `(.L_x_30) ;  /* 0x000000e000017945 */ /* 0x000fe20003800000 */
[----:B------:R-:W-:Y:S01]  /*1c70*/  IMAD.WIDE.U32 R14, R89, UR4, R8 ;  /* 0x00000004590e7c25 */ /* 0x000fe2000f8e0008 */
[----:B------:R-:W-:Y:S02]  /*1c80*/  ISETP.LT.OR P5, PT, R3, 0x1, !P1 ;  /* 0x000000010300780c */ /* 0x000fe40004fa1670 */
[----:B------:R-:W1:Y:S01]  /*1c90*/  LDC.64 R92, c[0x0][0x5a8] ;  /* 0x00016a00ff5c7b82 */ /* 0x000e620000000a00 */
[----:B------:R-:W-:Y:S02]  /*1ca0*/  IMAD R13, R89, UR5, R10 ;  /* 0x00000005590d7c24 */ /* 0x000fe4000f8e020a */
[----:B------:R-:W-:-:S02]  /*1cb0*/  IMAD.MOV.U32 R12, RZ, RZ, R14 ;  /* 0x000000ffff0c7224 */ /* 0x000fc400078e000e */
[----:B------:R-:W-:Y:S02]  /*1cc0*/  IMAD.IADD R13, R15, 0x1, R13 ;  /* 0x000000010f0d7824 */ /* 0x000fe400078e020d */
[-C--:B0-----:R-:W-:Y:S02]  /*1cd0*/  IMAD R10, R11, R90.reuse, RZ ;  /* 0x0000005a0b0a7224 */ /* 0x081fe400078e02ff */
[----:B------:R-:W-:-:S04]  /*1ce0*/  IMAD.WIDE.U32 R8, R21, R90, R12 ;  /* 0x0000005a15087225 */ /* 0x000fc800078e000c */
[----:B------:R-:W-:Y:S01]  /*1cf0*/  IMAD R89, R21, R91, R10 ;  /* 0x0000005b15597224 */ /* 0x000fe200078e020a */
[----:B-1----:R-:W-:-:S04]  /*1d00*/  IADD3 R8, P0, R8, R92, RZ ;  /* 0x0000005c08087210 */ /* 0x002fc80007f1e0ff */
[----:B------:R-:W-:Y:S01]  /*1d10*/  IADD3.X R9, R93, R9, R89, P0, !PT ;  /* 0x000000095d097210 */ /* 0x000fe200007fe459 */
[----:B------:R-:W-:Y:S08]  /*1d20*/  @P5 BRA `(.L_x_31) ;  /* 0x0000000000045947 */ /* 0x000ff00003800000 */
[----:B------:R0:W5:Y:S02]  /*1d30*/  LDG.E.U8 R88, desc[UR36][R8.64] ;  /* 0x0000002408587981 */ /* 0x000164000c1e1100 */
.L_x_31:
[----:B------:R-:W-:Y:S05]  /*1d40*/  BSYNC B1 ;  /* 0x0000000000017941 */ /* 0x000fea0003800000 */
.L_x_30:
[----:B-----5:R-:W-:Y:S01]  /*1d50*/  LOP3.LUT R15, R88, 0xffff, RZ, 0xc0, !PT ;  /* 0x0000ffff580f7812 */ /* 0x020fe200078ec0ff */
[C---:B------:R-:W-:Y:S01]  /*1d60*/  IMAD.SHL.U32 R10, R90.reuse, 0x8, RZ ;  /* 0x000000085a0a7824 */ /* 0x040fe200078e00ff */
[----:B------:R-:W-:Y:S01]  /*1d70*/  SHF.L.U64.HI R11, R90, 0x3, R91 ;  /* 0x000000035a0b7819 */ /* 0x000fe2000001025b */
[----:B------:R-:W-:Y:S01]  /*1d80*/  BSSY B1, `(.L_x_32) ;  /* 0x000000e000017945 */ /* 0x000fe20003800000 */
[----:B------:R-:W-:Y:S02]  /*1d90*/  PRMT R20, R15, 0x8880, RZ ;  /* 0x000088800f147816 */ /* 0x000fe400000000ff */
[----:B------:R-:W-:Y:S01]  /*1da0*/  ISETP.LT.OR P2, PT, R3, 0x2, !P1 ;  /* 0x000000020300780c */ /* 0x000fe20004f41670 */
[----:B------:R-:W-:Y:S01]  /*1db0*/  IMAD.WIDE.U32 R10, R21, R90, R10 ;  /* 0x0000005a150a7225 */ /* 0x000fe200078e000a */
[----:B------:R-:W-:-:S03]  /*1dc0*/  ISETP.GE.AND P0, PT, R94, 0x9, PT ;  /* 0x000000095e00780c */ /* 0x000fc60003f06270 */
[----:B------:R-:W-:Y:S01]  /*1dd0*/  IMAD R15, R20, R23, RZ ;  /* 0x00000017140f7224 */ /* 0x000fe200078e02ff */
[----:B------:R-:W-:Y:S01]  /*1de0*/  IADD3 R10, P3, P4, R14, R92, R10 ;  /* 0x0000005c0e0a7210 */ /* 0x000fe20007c7e00a */
[----:B------:R-:W-:Y:S02]  /*1df0*/  IMAD.IADD R20, R89, 0x1, R11 ;  /* 0x0000000159147824 */ /* 0x000fe400078e020b */
[----:B------:R-:W-:-:S05]  /*1e00*/  @!P5 IMAD R21, R24, R22, R15 ;  /* 0x000000161815d224 */ /* 0x000fca00078e020f */
[----:B------:R1:W-:Y:S01]  /*1e10*/  @!P5 STG.E.U8 desc[UR36][R4.64], R21 ;  /* 0x000000150400d986 */ /* 0x0003e2000c101124 */
[----:B------:R-:W-:Y:S05]  /*1e20*/  @P2 BRA `(.L_x_33) ;  /* 0x00000000000c2947 */ /* 0x000fea0003800000 */
[----:B------:R-:W2:Y:S02]  /*1e30*/  LDG.E.U8 R88, desc[UR36][R8.64+0x1] ;  /* 0x0000012408587981 */ /* 0x000ea4000c1e1100 */
[----:B--2---:R-:W-:-:S05]  /*1e40*/  PRMT R14, R88, 0x8880, RZ ;  /* 0x00008880580e7816 */ /* 0x004fca00000000ff */
[----:B------:R-:W-:-:S07]  /*1e50*/  IMAD R15, R14, R23, RZ ;  /* 0x000000170e0f7224 */ /* 0x000fce00078e02ff */
.L_x_33:
[----:B------:R-:W-:Y:S05]  /*1e60*/  BSYNC B1 ;  /* 0x0000000000017941 */ /* 0x000fea0003800000 */
.L_x_32:
[----:B------:R-:W-:Y:S01]  /*1e70*/  ISETP.LT.OR P5, PT, R3, 0x1, !P0 ;  /* 0x000000010300780c */ /* 0x000fe200047a1670 */
[----:B------:R-:W-:Y:S01]  /*1e80*/  @!P2 IMAD R25, R25, R22, R15 ;  /* 0x000000161919a224 */ /* 0x000fe200078e020f */
[----:B------:R-:W-:Y:S01]  /*1e90*/  BSSY B1, `(.L_x_34) ;  /* 0x000000a000017945 */ /* 0x000fe20003800000 */
[----:B------:R-:W-:Y:S02]  /*1ea0*/  IADD3.X R11, R13, R93, R20, P3, P4 ;  /* 0x0000005d0d0b7210 */ /* 0x000fe40001fe8414 */
[C---:B------:R-:W-:Y:S01]  /*1eb0*/  ISETP.LT.OR P3, PT, R3.reuse, 0x2, !P0 ;  /* 0x000000020300780c */ /* 0x040fe20004761670 */
[----:B------:R2:W-:Y:S01]  /*1ec0*/  @!P2 STG.E.U8 desc[UR36][R4.64+0x1], R25 ;  /* 0x000001190400a986 */ /* 0x0005e2000c101124 */
[C---:B------:R-:W-:Y:S02]  /*1ed0*/  ISETP.LT.OR P4, PT, R3.reuse, 0x9, !P1 ;  /* 0x000000090300780c */ /* 0x040fe40004f81670 */
[----:B------:R-:W-:-:S04]  /*1ee0*/  ISETP.LT.OR P2, PT, R3, 0xa, !P1 ;  /* 0x0000000a0300780c */ /* 0x000fc80004f41670 */
[----:B------:R-:W-:Y:S09]  /*1ef0*/  @P5 BRA `(.L_x_35) ;  /* 0x00000000000c5947 */ /* 0x000ff20003800000 */
[----:B------:R-:W3:Y:S02]  /*1f00*/  LDG.E.U8 R88, desc[UR36][R10.64] ;  /* 0x000000240a587981 */ /* 0x000ee4000c1e1100 */
[----:B---3--:R-:W-:-:S05]  /*1f10*/  PRMT R12, R88, 0x8880, RZ ;  /* 0x00008880580c7816 */ /* 0x008fca00000000ff */
[----:B------:R-:W-:-:S07]  /*1f20*/  IMAD R15, R12, R23, RZ ;  /* 0x000000170c0f7224 */ /* 0x000fce00078e02ff */
.L_x_35:
[----:B------:R-:W-:Y:S05]  /*1f30*/  BSYNC B1 ;  /* 0x0000000000017941 */ /* 0x000fea0003800000 */
.L_x_34:
[----:B------:R-:W-:Y:S01]  /*1f40*/  @!P5 IMAD R13, R26, R22, R15 ;  /* 0x000000161a0dd224 */ /* 0x000fe200078e020f */
[----:B------:R-:W-:Y:S04]  /*1f50*/  BSSY B1, `(.L_x_36) ;  /* 0x0000006000017945 */ /* 0x000fe80003800000 */
[----:B------:R3:W-:Y:S01]  /*1f60*/  @!P5 STG.E.U8 desc[UR36][R6.64], R13 ;  /* 0x0000000d0600d986 */ /* 0x0007e2000c101124 */
[----:B------:R-:W-:Y:S05]  /*1f70*/  @P3 BRA `(.L_x_37) ;  /* 0x00000000000c3947 */ /* 0x000fea0003800000 */
[----:B------:R-:W4:Y:S02]  /*1f80*/  LDG.E.U8 R88, desc[UR36][R10.64+0x1] ;  /* 0x000001240a587981 */ /* 0x000f24000c1e1100 */
[----:B----4-:R-:W-:-:S05]  /*1f90*/  PRMT R12, R88, 0x8880, RZ ;  /* 0x00008880580c7816 */ /* 0x010fca00000000ff */
[----:B------:R-:W-:-:S07]  /*1fa0*/  IMAD R15, R12, R23, RZ ;  /* 0x000000170c0f7224 */ /* 0x000fce00078e02ff */
.L_x_37:
[----:B------:R-:W-:Y:S05]  /*1fb0*/  BSYNC B1 ;  /* 0x0000000000017941 */ /* 0x000fea0003800000 */
.L_x_36:
[----:B------:R-:W-:Y:S01]  /*1fc0*/  @!P3 IMAD R27, R27, R22, R15 ;  /* 0x000000161b1bb224 */ /* 0x000fe200078e020f */
[----:B------:R-:W-:Y:S04]  /*1fd0*/  BSSY B1, `(.L_x_38) ;  /* 0x0000006000017945 */ /* 0x000fe80003800000 */
[----:B------:R4:W-:Y:S01]  /*1fe0*/  @!P3 STG.E.U8 desc[UR36][R6.64+0x1], R27 ;  /* 0x0000011b0600b986 */ /* 0x0009e2000c101124 */
[----:B------:R-:W-:Y:S05]  /*1ff0*/  @P4 BRA `(.L_x_39) ;  /* 0x00000000000c4947 */ /* 0x000fea0003800000 */
[----:B------:R-:W5:Y:S02]  /*2000*/  LDG.E.U8 R88, desc[UR36][R8.64+0x8] ;  /* 0x0000082408587981 */ /* 0x000f64000c1e1100 */
[----:B-----5:R-:W-:-:S05]  /*2010*/  PRMT R12, R88, 0x8880, RZ ;  /* 0x00008880580c7816 */ /* 0x020fca00000000ff */
[----:B------:R-:W-:-:S07]  /*2020*/  IMAD R15, R12, R23, RZ ;  /* 0x000000170c0f7224 */ /* 0x000fce00078e02ff */
.L_x_39:
[----:B------:R-:W-:Y:S05]  /*2030*/  BSYNC B1 ;  /* 0x0000000000017941 */ /* 0x000fea0003800000 */
.L_x_38:
[----:B---3--:R-:W-:Y:S01]  /*2040*/  @!P4 IMAD R13, R28, R22, R15 ;  /* 0x000000161c0dc224 */ /* 0x008fe200078e020f */
[----:B------:R-:W-:Y:S04]  /*2050*/  BSSY B1, `(.L_x_40) ;  /* 0x0000006000017945 */ /* 0x000fe80003800000 */
[----:B------:R3:W-:Y:S01]  /*2060*/  @!P4 STG.E.U8 desc[UR36][R4.64+0x8], R13 ;  /* 0x0000080d0400c986 */ /* 0x0007e2000c101124 */
[----:B------:R-:W-:Y:S05]  /*2070*/  @P2 BRA `(.L_x_41) ;  /* 0x00000000000c2947 */ /* 0x000fea0003800000 */
[----:B------:R-:W5:Y:S02]  /*2080*/  LDG.E.U8 R88, desc[UR36][R8.64+0x9] ;  /* 0x0000092408587981 */ /* 0x000f64000c1e1100 */
[----:B-----5:R-:W-:-:S05]  /*2090*/  PRMT R12, R88, 0x8880, RZ ;  /* 0x00008880580c7816 */ /* 0x020fca00000000ff */
[----:B------:R-:W-:-:S07]  /*20a0*/  IMAD R15, R12, R23, RZ ;  /* 0x000000170c0f7224 */ /* 0x000fce00078e02ff */
.L_x_41:
[----:B------:R-:W-:Y:S05]  /*20b0*/  BSYNC B1 ;  /* 0x0000000000017941 */ /* 0x000fea0003800000 */
.L_x_40:
[----:B------:R-:W-:Y:S01]  /*20c0*/  ISETP.LT.OR P4, PT, R3, 0x9, !P0 ;  /* 0x000000090300780c */ /* 0x000fe20004781670 */
[----:B------:R-:W-:Y:S01]  /*20d0*/  @!P2 IMAD R29, R29, R22, R15 ;  /* 0x000000161d1da224 */ /* 0x000fe200078e020f */
[----:B------:R-:W-:Y:S01]  /*20e0*/  BSSY B1, `(.L_x_42) ;  /* 0x0000009000017945 */ /* 0x000fe20003800000 */
[C---:B------:R-:W-:Y:S02]  /*20f0*/  ISETP.LT.OR P3, PT, R3.reuse, 0xa, !P0 ;  /* 0x0000000a0300780c */ /* 0x040fe40004761670 */
[C---:B------:R-:W-:Y:S01]  /*2100*/  ISETP.LT.OR P5, PT, R3.reuse, 0x11, !P1 ;  /* 0x000000110300780c */ /* 0x040fe20004fa1670 */
[----:B------:R0:W-:Y:S01]  /*2110*/  @!P2 STG.E.U8 desc[UR36][R4.64+0x9], R29 ;  /* 0x0000091d0400a986 */ /* 0x0001e2000c101124 */
[----:B------:R-:W-:-:S06]  /*2120*/  ISETP.LT.OR P2, PT, R3, 0x12, !P1 ;  /* 0x000000120300780c */ /* 0x000fcc0004f41670 */
[----:B------:R-:W-:Y:S07]  /*2130*/  @P4 BRA `(.L_x_43) ;  /* 0x00000000000c4947 */ /* 0x000fee0003800000 */
[----:B------:R-:W5:Y:S02]  /*2140*/  LDG.E.U8 R88, desc[UR36][R10.64+0x8] ;  /* 0x000008240a587981 */ /* 0x000f64000c1e1100 */
[----:B-----5:R-:W-:-:S05]  /*2150*/  PRMT R12, R88, 0x8880, RZ ;  /* 0x00008880580c7816 */ /* 0x020fca00000000ff */
[----:B------:R-:W-:-:S07]  /*2160*/  IMAD R15, R12, R23, RZ ;  /* 0x000000170c0f7224 */ /* 0x000fce00078e02ff */
.L_x_43:
[----:B------:R-:W-:Y:S05]  /*2170*/  BSYNC B1 ;  /* 0x0000000000017941 */ /* 0x000fea0003800000 */
.L_x_42:
[----:B---3--:R-:W-:Y:S01]  /*2180*/  @!P4 IMAD R13, R30, R22, R15 ;  /* 0x000000161e0dc224 */ /* 0x008fe200078e020f */
[----:B------:R-:W-:Y:S04]  /*2190*/  BSSY B1, `(.L_x_44) ;  /* 0x0000006000017945 */ /* 0x000fe80003800000 */
[----:B------:R3:W-:Y:S01]  /*21a0*/  @!P4 STG.E.U8 desc[UR36][R6.64+0x8], R13 ;  /* 0x0000080d0600c986 */ /* 0x0007e2000c101124 */
[----:B------:R-:W-:Y:S05]  /*21b0*/  @P3 BRA `(.L_x_45) ;  /* 0x00000000000c3947 */ /* 0x000fea0003800000 */
[----:B------:R-:W5:Y:S02]  /*21c0*/  LDG.E.U8 R88, desc[UR36][R10.64+0x9] ;  /* 0x000009240a587981 */ /* 0x000f64000c1e1100 */
[----:B-----5:R-:W-:-:S05]  /*21d0*/  PRMT R12, R88, 0x8880, RZ ;  /* 0x00008880580c7816 */ /* 0x020fca00000000ff */
[----:B------:R-:W-:-:S07]  /*21e0*/  IMAD R15, R12, R23, RZ ;  /* 0x000000170c0f7224 */ /* 0x000fce00078e02ff */
.L_x_45:
[----:B------:R-:W-:Y:S05]  /*21f0*/  BSYNC B1 ;  /* 0x0000000000017941 */ /* 0x000fea0003800000 */
.L_x_44:
[----:B------:R-:W-:Y:S01]  /*2200*/  @!P3 IMAD R31, R31, R22, R15 ;  /* 0x000000161f1fb224 */ /* 0x000fe200078e020f */
[----:B------:R-:W-:Y:S04]  /*2210*/  BSSY B1, `(.L_x_46) ;  /* 0x0000006000017945 */ /* 0x000fe80003800000 */
[----:B------:R0:W-:Y:S01]  /*2220*/  @!P3 STG.E.U8 desc[UR36][R6.64+0x9], R31 ;  /* 0x0000091f0600b986 */ /* 0x0001e2000c101124 */
[----:B------:R-:W-:Y:S05]  /*2230*/  @P5 BRA `(.L_x_47) ;  /* 0x00000000000c5947 */ /* 0x000fea0003800000 */
[----:B------:R-:W5:Y:S02]  /*2240*/  LDG.E.U8 R88, desc[UR36][R8.64+0x10] ;  /* 0x0000102408587981 */ /* 0x000f64000c1e1100 */
[----:B-----5:R-:W-:-:S05]  /*2250*/  PRMT R12, R88, 0x8880, RZ ;  /* 0x00008880580c7816 */ /* 0x020fca00000000ff */
[----:B------:R-:W-:-:S07]  /*2260*/  IMAD R15, R12, R23, RZ ;  /* 0x000000170c0f7224 */ /* 0x000fce00078e02ff */
.L_x_47:
[----:B------:R-:W-:Y:S05]  /*2270*/  BSYNC B1 ;  /* 0x0000000000017941 */ /* 0x000fea0003800000 */
.L_x_46:
[----:B---3--:R-:W-:Y:S01]  /*2280*/  @!P5 IMAD R13, R32, R22, R15 ;  /* 0x00000016200dd224 */ /* 0x008fe200078e020f */
[----:B------:R-:W-:Y:S04]  /*2290*/  BSSY B1, `(.L_x_48) ;  /* 0x0000006000017945 */ /* 0x000fe80003800000 */
[----:B------:R3:W-:Y:S01]  /*22a0*/  @!P5 STG.E.U8 desc[UR36][R4.64+0x10], R13 ;  /* 0x0000100d0400d986 */ /* 0x0007e2000c101124 */
[----:B------:R-:W-:Y:S05]  /*22b0*/  @P2 BRA `(.L_x_49) ;  /* 0x00000000000c2947 */ /* 0x000fea0003800000 */
[----:B------:R-:W5:Y:S02]  /*22c0*/  LDG.E.U8 R88, desc[UR36][R8.64+0x11] ;  /* 0x0000112408587981 */ /* 0x000f64000c1e1100 */
[----:B-----5:R-:W-:-:S05]  /*22d0*/  PRMT R12, R88, 0x8880, RZ ;  /* 0x00008880580c7816 */ /* 0x020fca00000000ff */
[----:B------:R-:W-:-:S07]  /*22e0*/  IMAD R15, R12, R23, RZ ;  /* 0x000000170c0f7224 */ /* 0x000fce00078e02ff */
.L_x_49:
[----:B------:R-:W-:Y:S05]  /*22f0*/  BSYNC B1 ;  /* 0x0000000000017941 */ /* 0x000fea0003800000 */
.L_x_48:
        /* <DEDUP_REMOVED lines=11> */
.L_x_51:
[----:B------:R-:W-:Y:S05]  /*23b0*/  BSYNC B1 ;  /* 0x0000000000017941 */ /* 0x000fea0003800000 */
.L_x_50:
[----:B---3--:R-:W-:Y:S01]  /*23c0*/  @!P4 IMAD R13, R34, R22, R15 ;  /* 0x00000016220dc224 */ /* 0x008fe200078e020f */
[----:B------:R-:W-:Y:S04]  /*23d0*/  BSSY B1, `(.L_x_52) ;  /* 0x0000006000017945 */ /* 0x000fe80003800000 */
[----:B------:R3:W-:Y:S01]  /*23e0*/  @!P4 STG.E.U8 desc[UR36][R6.64+0x10], R13 ;  /* 0x0000100d0600c986 */ /* 0x0007e2000c101124 */
[----:B------:R-:W-:Y:S05]  /*23f0*/  @P3 BRA `(.L_x_53) ;  /* 0x00000000000c3947 */ /* 0x000fea0003800000 */
[----:B------:R-:W5:Y:S02]  /*2400*/  LDG.E.U8 R88, desc[UR36][R10.64+0x11] ;  /* 0x000011240a587981 */ /* 0x000f64000c1e1100 */
[----:B-----5:R-:W-:-:S05]  /*2410*/  PRMT R12, R88, 0x8880, RZ ;  /* 0x00008880580c7816 */ /* 0x020fca00000000ff */
[----:B------:R-:W-:-:S07]  /*2420*/  IMAD R15, R12, R23, RZ ;  /* 0x000000170c0f7224 */ /* 0x000fce00078e02ff */
.L_x_53:
[----:B------:R-:W-:Y:S05]  /*2430*/  BSYNC B1 ;  /* 0x0000000000017941 */ /* 0x000fea0003800000 */
.L_x_52:
[----:B------:R-:W-:Y:S01]  /*2440*/  @!P3 IMAD R35, R35, R22, R15 ;  /* 0x000000162323b224 */ /* 0x000fe200078e020f */
[----:B------:R-:W-:Y:S04]  /*2450*/  BSSY B1, `(.L_x_54) ;  /* 0x0000006000017945 */ /* 0x000fe80003800000 */
[----:B------:R0:W-:Y:S01]  /*2460*/  @!P3 STG.E.U8 desc[UR36][R6.64+0x11], R35 ;  /* 0x000011230600b986 */ /* 0x0001e2000c101124 */
[----:B------:R-:W-:Y:S05]  /*2470*/  @P5 BRA `(.L_x_55) ;  /* 0x00000000000c5947 */ /* 0x000fea0003800000 */
[----:B------:R-:W5:Y:S02]  /*2480*/  LDG.E.U8 R88, desc[UR36][R8.64+0x18] ;  /* 0x0000182408587981 */ /* 0x000f64000c1e1100 */
[----:B-----5:R-:W-:-:S05]  /*2490*/  PRMT R12, R88, 0x8880, RZ ;  /* 0x00008880580c7816 */ /* 0x020fca00000000ff */
[----:B------:R-:W-:-:S07]  /*24a0*/  IMAD R15, R12, R23, RZ ;  /* 0x000000170c0f7224 */ /* 0x000fce00078e02ff */
.L_x_55:
[----:B------:R-:W-:Y:S05]  /*24b0*/  BSYNC B1 ;  /* 0x0000000000017941 */ /* 0x000fea0003800000 */
.L_x_54:
[----:B---3--:R-:W-:Y:S01]  /*24c0*/  @!P5 IMAD R13, R36, R22, R15 ;  /* 0x00000016240dd224 */ /* 0x008fe200078e020f */
[----:B------:R-:W-:Y:S04]  /*24d0*/  BSSY B1, `(.L_x_56) ;  /* 0x0000006000017945 */ /* 0x000fe80003800000 */
[----:B------:R3:W-:Y:S01]  /*24e0*/  @!P5 STG.E.U8 desc[UR36][R4.64+0x18], R13 ;  /* 0x0000180d0400d986 */ /* 0x0007e2000c101124 */
[----:B------:R-:W-:Y:S05]  /*24f0*/  @P2 BRA `(.L_x_57) ;  /* 0x00000000000c2947 */ /* 0x000fea0003800000 */
[----:B------:R-:W5:Y:S02]  /*2500*/  LDG.E.U8 R88, desc[UR36][R8.64+0x19] ;  /* 0x0000192408587981 */ /* 0x000f64000c1e1100 */
[----:B-----5:R-:W-:-:S05]  /*2510*/  PRMT R12, R88, 0x8880, RZ ;  /* 0x00008880580c7816 */ /* 0x020fca00000000ff */
[----:B------:R-:W-:-:S07]  /*2520*/  IMAD R15, R12, R23, RZ ;  /* 0x000000170c0f7224 */ /* 0x000fce00078e02ff */
.L_x_57:
[----:B------:R-:W-:Y:S05]  /*2530*/  BSYNC B1 ;  /* 0x0000000000017941 */ /* 0x000fea0003800000 */
.L_x_56:
        /* <DEDUP_REMOVED lines=11> */
.L_x_59:
[----:B------:R-:W-:Y:S05]  /*25f0*/  BSYNC B1 ;  /* 0x0000000000017941 */ /* 0x000fea0003800000 */
.L_x_58:
[----:B---3--:R-:W-:Y:S01]  /*2600*/  @!P4 IMAD R13, R38, R22, R15 ;  /* 0x00000016260dc224 */ /* 0x008fe200078e020f */
[----:B------:R-:W-:Y:S04]  /*2610*/  BSSY B1, `(.L_x_60) ;  /* 0x0000006000017945 */ /* 0x000fe80003800000 */
[----:B------:R3:W-:Y:S01]  /*2620*/  @!P4 STG.E.U8 desc[UR36][R6.64+0x18], R13 ;  /* 0x0000180d0600c986 */ /* 0x0007e2000c101124 */
[----:B------:R-:W-:Y:S05]  /*2630*/  @P3 BRA `(.L_x_61) ;  /* 0x00000000000c3947 */ /* 0x000fea0003800000 */
[----:B------:R-:W5:Y:S02]  /*2640*/  LDG.E.U8 R88, desc[UR36][R10.64+0x19] ;  /* 0x000019240a587981 */ /* 0x000f64000c1e1100 */
[----:B-----5:R-:W-:-:S05]  /*2650*/  PRMT R12, R88, 0x8880, RZ ;  /* 0x00008880580c7816 */ /* 0x020fca00000000ff */
[----:B------:R-:W-:-:S07]  /*2660*/  IMAD R15, R12, R23, RZ ;  /* 0x000000170c0f7224 */ /* 0x000fce00078e02ff */
.L_x_61:
[----:B------:R-:W-:Y:S05]  /*2670*/  BSYNC B1 ;  /* 0x0000000000017941 */ /* 0x000fea0003800000 */
.L_x_60:
[----:B------:R-:W-:Y:S01]  /*2680*/  @!P3 IMAD R39, R39, R22, R15 ;  /* 0x000000162727b224 */ /* 0x000fe200078e020f */
[----:B------:R-:W-:Y:S04]  /*2690*/  BSSY B1, `(.L_x_62) ;  /* 0x0000006000017945 */ /* 0x000fe80003800000 */
[----:B------:R0:W-:Y:S01]  /*26a0*/  @!P3 STG.E.U8 desc[UR36][R6.64+0x19], R39 ;  /* 0x000019270600b986 */ /* 0x0001e2000c101124 */
[----:B------:R-:W-:Y:S05]  /*26b0*/  @P5 BRA `(.L_x_63) ;  /* 0x00000000000c5947 */ /* 0x000fea0003800000 */
[----:B------:R-:W5:Y:S02]  /*26c0*/  LDG.E.U8 R88, desc[UR36][R8.64+0x20] ;  /* 0x0000202408587981 */ /* 0x000f64000c1e1100 */
[----:B-----5:R-:W-:-:S05]  /*26d0*/  PRMT R12, R88, 0x8880, RZ ;  /* 0x00008880580c7816 */ /* 0x020fca00000000ff */
[----:B------:R-:W-:-:S07]  /*26e0*/  IMAD R15, R12, R23, RZ ;  /* 0x000000170c0f7224 */ /* 0x000fce00078e02ff */
.L_x_63:
[----:B------:R-:W-:Y:S05]  /*26f0*/  BSYNC B1 ;  /* 0x0000000000017941 */ /* 0x000fea0003800000 */
.L_x_62:
[----:B---3--:R-:W-:Y:S01]  /*2700*/  @!P5 IMAD R13, R40, R22, R15 ;  /* 0x00000016280dd224 */ /* 0x008fe200078e020f */
[----:B------:R-:W-:Y:S04]  /*2710*/  BSSY B1, `(.L_x_64) ;  /* 0x0000006000017945 */ /* 0x000fe80003800000 */
[----:B------:R3:W-:Y:S01]  /*2720*/  @!P5 STG.E.U8 desc[UR36][R4.64+0x20], R13 ;  /* 0x0000200d0400d986 */ /* 0x0007e2000c101124 */
[----:B------:R-:W-:Y:S05]  /*2730*/  @P2 BRA `(.L_x_65) ;  /* 0x00000000000c2947 */ /* 0x000fea0003800000 */
[----:B------:R-:W5:Y:S02]  /*2740*/  LDG.E.U8 R88, desc[UR36][R8.64+0x21] ;  /* 0x0000212408587981 */ /* 0x000f64000c1e1100 */
[----:B-----5:R-:W-:-:S05]  /*2750*/  PRMT R12, R88, 0x8880, RZ ;  /* 0x00008880580c7816 */ /* 0x020fca00000000ff */
[----:B------:R-:W-:-:S07]  /*2760*/  IMAD R15, R12, R23, RZ ;  /* 0x000000170c0f7224 */ /* 0x000fce00078e02ff */
.L_x_65:
[----:B------:R-:W-:Y:S05]  /*2770*/  BSYNC B1 ;  /* 0x0000000000017941 */ /* 0x000fea0003800000 */
.L_x_64:
        /* <DEDUP_REMOVED lines=11> */
.L_x_67:
[----:B------:R-:W-:Y:S05]  /*2830*/  BSYNC B1 ;  /* 0x0000000000017941 */ /* 0x000fea0003800000 */
.L_x_66:
[----:B---3--:R-:W-:Y:S01]  /*2840*/  @!P4 IMAD R13, R42, R22, R15 ;  /* 0x000000162a0dc224 */ /* 0x008fe200078e020f */
[----:B------:R-:W-:Y:S04]  /*2850*/  BSSY B1, `(.L_x_68) ;  /* 0x0000006000017945 */ /* 0x000fe80003800000 */
[----:B------:R3:W-:Y:S01]  /*2860*/  @!P4 STG.E.U8 desc[UR36][R6.64+0x20], R13 ;  /* 0x0000200d0600c986 */ /* 0x0007e2000c101124 */
[----:B------:R-:W-:Y:S05]  /*2870*/  @P3 BRA `(.L_x_69) ;  /* 0x00000000000c3947 */ /* 0x000fea0003800000 */
[----:B------:R-:W5:Y:S02]  /*2880*/  LDG.E.U8 R88, desc[UR36][R10.64+0x21] ;  /* 0x000021240a587981 */ /* 0x000f64000c1e1100 */
[----:B-----5:R-:W-:-:S05]  /*2890*/  PRMT R12, R88, 0x8880, RZ ;  /* 0x00008880580c7816 */ /* 0x020fca00000000ff */
[----:B------:R-:W-:-:S07]  /*28a0*/  IMAD R15, R12, R23, RZ ;  /* 0x000000170c0f7224 */ /* 0x000fce00078e02ff */
.L_x_69:
[----:B------:R-:W-:Y:S05]  /*28b0*/  BSYNC B1 ;  /* 0x0000000000017941 */ /* 0x000fea0003800000 */
.L_x_68:
[----:B------:R-:W-:Y:S01]  /*28c0*/  @!P3 IMAD R43, R43, R22, R15 ;  /* 0x000000162b2bb224 */ /* 0x000fe200078e020f */
[----:B------:R-:W-:Y:S04]  /*28d0*/  BSSY B1, `(.L_x_70) ;  /* 0x0000006000017945 */ /* 0x000fe80003800000 */
[----:B------:R0:W-:Y:S01]  /*28e0*/  @!P3 STG.E.U8 desc[UR36][R6.64+0x21], R43 ;  /* 0x0000212b0600b986 */ /* 0x0001e2000c101124 */
[----:B------:R-:W-:Y:S05]  /*28f0*/  @P5 BRA `(.L_x_71) ;  /* 0x00000000000c5947 */ /* 0x000fea0003800000 */
[----:B------:R-:W5:Y:S02]  /*2900*/  LDG.E.U8 R88, desc[UR36][R8.64+0x28] ;  /* 0x0000282408587981 */ /* 0x000f64000c1e1100 */
[----:B-----5:R-:W-:-:S05]  /*2910*/  PRMT R12, R88, 0x8880, RZ ;  /* 0x00008880580c7816 */ /* 0x020fca00000000ff */
[----:B------:R-:W-:-:S07]  /*2920*/  IMAD R15, R12, R23, RZ ;  /* 0x000000170c0f7224 */ /* 0x000fce00078e02ff */
.L_x_71:
[----:B------:R-:W-:Y:S05]  /*2930*/  BSYNC B1 ;  /* 0x0000000000017941 */ /* 0x000fea0003800000 */
.L_x_70:
[----:B---3--:R-:W-:Y:S01]  /*2940*/  @!P5 IMAD R13, R44, R22, R15 ;  /* 0x000000162c0dd224 */ /* 0x008fe200078e020f */
[----:B------:R-:W-:Y:S04]  /*2950*/  BSSY B1, `(.L_x_72) ;  /* 0x0000006000017945 */ /* 0x000fe80003800000 */
[----:B------:R3:W-:Y:S01]  /*2960*/  @!P5 STG.E.U8 desc[UR36][R4.64+0x28], R13 ;  /* 0x0000280d0400d986 */ /* 0x0007e2000c101124 */
[----:B------:R-:W-:Y:S05]  /*2970*/  @P2 BRA `(.L_x_73) ;  /* 0x00000000000c2947 */ /* 0x000fea0003800000 */
[----:B------:R-:W5:Y:S02]  /*2980*/  LDG.E.U8 R88, desc[UR36][R8.64+0x29] ;  /* 0x0000292408587981 */ /* 0x000f64000c1e1100 */
[----:B-----5:R-:W-:-:S05]  /*2990*/  PRMT R12, R88, 0x8880, RZ ;  /* 0x00008880580c7816 */ /* 0x020fca00000000ff */
[----:B------:R-:W-:-:S07]  /*29a0*/  IMAD R15, R12, R23, RZ ;  /* 0x000000170c0f7224 */ /* 0x000fce00078e02ff */
.L_x_73:
[----:B------:R-:W-:Y:S05]  /*29b0*/  BSYNC B1 ;  /* 0x0000000000017941 */ /* 0x000fea0003800000 */
.L_x_72:
        /* <DEDUP_REMOVED lines=11> */
.L_x_75:
[----:B------:R-:W-:Y:S05]  /*2a70*/  BSYNC B1 ;  /* 0x0000000000017941 */ /* 0x000fea0003800000 */
.L_x_74:
[----:B---3--:R-:W-:Y:S01]  /*2a80*/  @!P4 IMAD R13, R46, R22, R15 ;  /* 0x000000162e0dc224 */ /* 0x008fe200078e020f */
[----:B------:R-:W-:Y:S04]  /*2a90*/  BSSY B1, `(.L_x_76) ;  /* 0x0000006000017945 */ /* 0x000fe80003800000 */
[----:B------:R3:W-:Y:S01]  /*2aa0*/  @!P4 STG.E.U8 desc[UR36][R6.64+0x28], R13 ;  /* 0x0000280d0600c986 */ /* 0x0007e2000c101124 */
[----:B------:R-:W-:Y:S05]  /*2ab0*/  @P3 BRA `(.L_x_77) ;  /* 0x00000000000c3947 */ /* 0x000fea0003800000 */
[----:B------:R-:W5:Y:S02]  /*2ac0*/  LDG.E.U8 R88, desc[UR36][R10.64+0x29] ;  /* 0x000029240a587981 */ /* 0x000f64000c1e1100 */
[----:B-----5:R-:W-:-:S05]  /*2ad0*/  PRMT R12, R88, 0x8880, RZ ;  /* 0x00008880580c7816 */ /* 0x020fca00000000ff */
[----:B------:R-:W-:-:S07]  /*2ae0*/  IMAD R15, R12, R23, RZ ;  /* 0x000000170c0f7224 */ /* 0x000fce00078e02ff */
.L_x_77:
[----:B------:R-:W-:Y:S05]  /*2af0*/  BSYNC B1 ;  /* 0x0000000000017941 */ /* 0x000fea0003800000 */
.L_x_76:
[----:B------:R-:W-:Y:S01]  /*2b00*/  @!P3 IMAD R47, R47, R22, R15 ;  /* 0x000000162f2fb224 */ /* 0x000fe200078e020f */
[----:B------:R-:W-:Y:S04]  /*2b10*/  BSSY B1, `(.L_x_78) ;  /* 0x0000006000017945 */ /* 0x000fe80003800000 */
[----:B------:R0:W-:Y:S01]  /*2b20*/  @!P3 STG.E.U8 desc[UR36][R6.64+0x29], R47 ;  /* 0x0000292f0600b986 */ /* 0x0001e2000c101124 */
[----:B------:R-:W-:Y:S05]  /*2b30*/  @P5 BRA `(.L_x_79) ;  /* 0x00000000000c5947 */ /* 0x000fea0003800000 */
[----:B------:R-:W5:Y:S02]  /*2b40*/  LDG.E.U8 R88, desc[UR36][R8.64+0x30] ;  /* 0x0000302408587981 */ /* 0x000f64000c1e1100 */
[----:B-----5:R-:W-:-:S05]  /*2b50*/  PRMT R12, R88, 0x8880, RZ ;  /* 0x00008880580c7816 */ /* 0x020fca00000000ff */
[----:B------:R-:W-:-:S07]  /*2b60*/  IMAD R15, R12, R23, RZ ;  /* 0x000000170c0f7224 */ /* 0x000fce00078e02ff */
.L_x_79:
[----:B------:R-:W-:Y:S05]  /*2b70*/  BSYNC B1 ;  /* 0x0000000000017941 */ /* 0x000fea0003800000 */
.L_x_78:
[----:B---3--:R-:W-:Y:S01]  /*2b80*/  @!P5 IMAD R13, R48, R22, R15 ;  /* 0x00000016300dd224 */ /* 0x008fe200078e020f */
[----:B------:R-:W-:Y:S04]  /*2b90*/  BSSY B1, `(.L_x_80) ;  /* 0x0000006000017945 */ /* 0x000fe80003800000 */
[----:B------:R3:W-:Y:S01]  /*2ba0*/  @!P5 STG.E.U8 desc[UR36][R4.64+0x30], R13 ;  /* 0x0000300d0400d986 */ /* 0x0007e2000c101124 */
[----:B------:R-:W-:Y:S05]  /*2bb0*/  @P2 BRA `(.L_x_81) ;  /* 0x00000000000c2947 */ /* 0x000fea0003800000 */
[----:B------:R-:W5:Y:S02]  /*2bc0*/  LDG.E.U8 R88, desc[UR36][R8.64+0x31] ;  /* 0x0000312408587981 */ /* 0x000f64000c1e1100 */
[----:B-----5:R-:W-:-:S05]  /*2bd0*/  PRMT R12, R88, 0x8880, RZ ;  /* 0x00008880580c7816 */ /* 0x020fca00000000ff */
[----:B------:R-:W-:-:S07]  /*2be0*/  IMAD R15, R12, R23, RZ ;  /* 0x000000170c0f7224 */ /* 0x000fce00078e02ff */
.L_x_81:
[----:B------:R-:W-:Y:S05]  /*2bf0*/  BSYNC B1 ;  /* 0x0000000000017941 */ /* 0x000fea0003800000 */
.L_x_80:
        /* <DEDUP_REMOVED lines=11> */
.L_x_83:
[----:B------:R-:W-:Y:S05]  /*2cb0*/  BSYNC B1 ;  /* 0x0000000000017941 */ /* 0x000fea0003800000 */
.L_x_82:
[----:B---3--:R-:W-:Y:S01]  /*2cc0*/  @!P4 IMAD R13, R50, R22, R15 ;  /* 0x00000016320dc224 */ /* 0x008fe200078e020f */
[----:B------:R-:W-:Y:S04]  /*2cd0*/  BSSY B1, `(.L_x_84) ;  /* 0x0000006000017945 */ /* 0x000fe80003800000 */
[----:B------:R3:W-:Y:S01]  /*2ce0*/  @!P4 STG.E.U8 desc[UR36][R6.64+0x30], R13 ;  /* 0x0000300d0600c986 */ /* 0x0007e2000c101124 */
[----:B------:R-:W-:Y:S05]  /*2cf0*/  @P3 BRA `(.L_x_85) ;  /* 0x00000000000c3947 */ /* 0x000fea0003800000 */
[----:B------:R-:W5:Y:S02]  /*2d00*/  LDG.E.U8 R88, desc[UR36][R10.64+0x31] ;  /* 0x000031240a587981 */ /* 0x000f64000c1e1100 */
[----:B-----5:R-:W-:-:S05]  /*2d10*/  PRMT R12, R88, 0x8880, RZ ;  /* 0x00008880580c7816 */ /* 0x020fca00000000ff */
[----:B------:R-:W-:-:S07]  /*2d20*/  IMAD R15, R12, R23, RZ ;  /* 0x000000170c0f7224 */ /* 0x000fce00078e02ff */
.L_x_85:
[----:B------:R-:W-:Y:S05]  /*2d30*/  BSYNC B1 ;  /* 0x0000000000017941 */ /* 0x000fea0003800000 */
.L_x_84:
[----:B------:R-:W-:Y:S01]  /*2d40*/  @!P3 IMAD R51, R51, R22, R15 ;  /* 0x000000163333b224 */ /* 0x000fe200078e020f */
[----:B------:R-:W-:Y:S04]  /*2d50*/  BSSY B1, `(.L_x_86) ;  /* 0x0000006000017945 */ /* 0x000fe80003800000 */
[----:B------:R0:W-:Y:S01]  /*2d60*/  @!P3 STG.E.U8 desc[UR36][R6.64+0x31], R51 ;  /* 0x000031330600b986 */ /* 0x0001e2000c101124 */
[----:B------:R-:W-:Y:S05]  /*2d70*/  @P5 BRA `(.L_x_87) ;  /* 0x00000000000c5947 */ /* 0x000fea0003800000 */
[----:B------:R-:W5:Y:S02]  /*2d80*/  LDG.E.U8 R88, desc[UR36][R8.64+0x38] ;  /* 0x0000382408587981 */ /* 0x000f64000c1e1100 */
[----:B-----5:R-:W-:-:S05]  /*2d90*/  PRMT R12, R88, 0x8880, RZ ;  /* 0x00008880580c7816 */ /* 0x020fca00000000ff */
[----:B------:R-:W-:-:S07]  /*2da0*/  IMAD R15, R12, R23, RZ ;  /* 0x000000170c0f7224 */ /* 0x000fce00078e02ff */
.L_x_87:
[----:B------:R-:W-:Y:S05]  /*2db0*/  BSYNC B1 ;  /* 0x0000000000017941 */ /* 0x000fea0003800000 */
.L_x_86:
[----:B---3--:R-:W-:Y:S01]  /*2dc0*/  @!P5 IMAD R13, R52, R22, R15 ;  /* 0x00000016340dd224 */ /* 0x008fe200078e020f */
[----:B------:R-:W-:Y:S04]  /*2dd0*/  BSSY B1, `(.L_x_88) ;  /* 0x0000006000017945 */ /* 0x000fe80003800000 */
[----:B------:R3:W-:Y:S01]  /*2de0*/  @!P5 STG.E.U8 desc[UR36][R4.64+0x38], R13 ;  /* 0x0000380d0400d986 */ /* 0x0007e2000c101124 */
[----:B------:R-:W-:Y:S05]  /*2df0*/  @P2 BRA `(.L_x_89) ;  /* 0x00000000000c2947 */ /* 0x000fea0003800000 */
[----:B------:R-:W5:Y:S02]  /*2e00*/  LDG.E.U8 R88, desc[UR36][R8.64+0x39] ;  /* 0x0000392408587981 */ /* 0x000f64000c1e1100 */
[----:B-----5:R-:W-:-:S05]  /*2e10*/  PRMT R12, R88, 0x8880, RZ ;  /* 0x00008880580c7816 */ /* 0x020fca00000000ff */
[----:B------:R-:W-:-:S07]  /*2e20*/  IMAD R15, R12, R23, RZ ;  /* 0x000000170c0f7224 */ /* 0x000fce00078e02ff */
.L_x_89:
[----:B------:R-:W-:Y:S05]  /*2e30*/  BSYNC B1 ;  /* 0x0000000000017941 */ /* 0x000fea0003800000 */
.L_x_88:
        /* <DEDUP_REMOVED lines=11> */
.L_x_91:
[----:B------:R-:W-:Y:S05]  /*2ef0*/  BSYNC B1 ;  /* 0x0000000000017941 */ /* 0x000fea0003800000 */
.L_x_90:
[----:B---3--:R-:W-:Y:S01]  /*2f00*/  @!P4 IMAD R13, R54, R22, R15 ;  /* 0x00000016360dc224 */ /* 0x008fe200078e020f */
[----:B------:R-:W-:Y:S04]  /*2f10*/  BSSY B1, `(.L_x_92) ;  /* 0x0000006000017945 */ /* 0x000fe80003800000 */
[----:B------:R3:W-:Y:S01]  /*2f20*/  @!P4 STG.E.U8 desc[UR36][R6.64+0x38], R13 ;  /* 0x0000380d0600c986 */ /* 0x0007e2000c101124 */
[----:B------:R-:W-:Y:S05]  /*2f30*/  @P3 BRA `(.L_x_93) ;  /* 0x00000000000c3947 */ /* 0x000fea0003800000 */
[----:B------:R-:W5:Y:S02]  /*2f40*/  LDG.E.U8 R88, desc[UR36][R10.64+0x39] ;  /* 0x000039240a587981 */ /* 0x000f64000c1e1100 */
[----:B-----5:R-:W-:-:S05]  /*2f50*/  PRMT R12, R88, 0x8880, RZ ;  /* 0x00008880580c7816 */ /* 0x020fca00000000ff */
[----:B------:R-:W-:-:S07]  /*2f60*/  IMAD R15, R12, R23, RZ ;  /* 0x000000170c0f7224 */ /* 0x000fce00078e02ff */
.L_x_93:
[----:B------:R-:W-:Y:S05]  /*2f70*/  BSYNC B1 ;  /* 0x0000000000017941 */ /* 0x000fea0003800000 */
.L_x_92:
[----:B------:R-:W-:Y:S01]  /*2f80*/  @!P3 IMAD R55, R55, R22, R15 ;  /* 0x000000163737b224 */ /* 0x000fe200078e020f */
[----:B------:R-:W-:Y:S04]  /*2f90*/  BSSY B1, `(.L_x_94) ;  /* 0x0000006000017945 */ /* 0x000fe80003800000 */
[----:B------:R0:W-:Y:S01]  /*2fa0*/  @!P3 STG.E.U8 desc[UR36][R6.64+0x39], R55 ;  /* 0x000039370600b986 */ /* 0x0001e2000c101124 */
[----:B------:R-:W-:Y:S05]  /*2fb0*/  @P5 BRA `(.L_x_95) ;  /* 0x00000000000c5947 */ /* 0x000fea0003800000 */
[----:B------:R-:W5:Y:S02]  /*2fc0*/  LDG.E.U8 R88, desc[UR36][R8.64+0x40] ;  /* 0x0000402408587981 */ /* 0x000f64000c1e1100 */
[----:B-----5:R-:W-:-:S05]  /*2fd0*/  PRMT R12, R88, 0x8880, RZ ;  /* 0x00008880580c7816 */ /* 0x020fca00000000ff */
[----:B------:R-:W-:-:S07]  /*2fe0*/  IMAD R15, R12, R23, RZ ;  /* 0x000000170c0f7224 */ /* 0x000fce00078e02ff */
.L_x_95:
[----:B------:R-:W-:Y:S05]  /*2ff0*/  BSYNC B1 ;  /* 0x0000000000017941 */ /* 0x000fea0003800000 */
.L_x_94:
[----:B---3--:R-:W-:Y:S01]  /*3000*/  @!P5 IMAD R13, R56, R22, R15 ;  /* 0x00000016380dd224 */ /* 0x008fe200078e020f */
[----:B------:R-:W-:Y:S04]  /*3010*/  BSSY B1, `(.L_x_96) ;  /* 0x0000006000017945 */ /* 0x000fe80003800000 */
[----:B------:R3:W-:Y:S01]  /*3020*/  @!P5 STG.E.U8 desc[UR36][R4.64+0x40], R13 ;  /* 0x0000400d0400d986 */ /* 0x0007e2000c101124 */
[----:B------:R-:W-:Y:S05]  /*3030*/  @P2 BRA `(.L_x_97) ;  /* 0x00000000000c2947 */ /* 0x000fea0003800000 */
[----:B------:R-:W5:Y:S02]  /*3040*/  LDG.E.U8 R88, desc[UR36][R8.64+0x41] ;  /* 0x0000412408587981 */ /* 0x000f64000c1e1100 */
[----:B-----5:R-:W-:-:S05]  /*3050*/  PRMT R12, R88, 0x8880, RZ ;  /* 0x00008880580c7816 */ /* 0x020fca00000000ff */
[----:B------:R-:W-:-:S07]  /*3060*/  IMAD R15, R12, R23, RZ ;  /* 0x000000170c0f7224 */ /* 0x000fce00078e02ff */
.L_x_97:
[----:B------:R-:W-:Y:S05]  /*3070*/  BSYNC B1 ;  /* 0x0000000000017941 */ /* 0x000fea0003800000 */
.L_x_96:
        /* <DEDUP_REMOVED lines=11> */
.L_x_99:
[----:B------:R-:W-:Y:S05]  /*3130*/  BSYNC B1 ;  /* 0x0000000000017941 */ /* 0x000fea0003800000 */
.L_x_98:
[----:B---3--:R-:W-:Y:S01]  /*3140*/  @!P4 IMAD R13, R58, R22, R15 ;  /* 0x000000163a0dc224 */ /* 0x008fe200078e020f */
[----:B------:R-:W-:Y:S04]  /*3150*/  BSSY B1, `(.L_x_100) ;  /* 0x0000006000017945 */ /* 0x000fe80003800000 */
[----:B------:R3:W-:Y:S01]  /*3160*/  @!P4 STG.E.U8 desc[UR36][R6.64+0x40], R13 ;  /* 0x0000400d0600c986 */ /* 0x0007e2000c101124 */
[----:B------:R-:W-:Y:S05]  /*3170*/  @P3 BRA `(.L_x_101) ;  /* 0x00000000000c3947 */ /* 0x000fea0003800000 */
[----:B------:R-:W5:Y:S02]  /*3180*/  LDG.E.U8 R88, desc[UR36][R10.64+0x41] ;  /* 0x000041240a587981 */ /* 0x000f64000c1e1100 */
[----:B-----5:R-:W-:-:S05]  /*3190*/  PRMT R12, R88, 0x8880, RZ ;  /* 0x00008880580c7816 */ /* 0x020fca00000000ff */
[----:B------:R-:W-:-:S07]  /*31a0*/  IMAD R15, R12, R23, RZ ;  /* 0x000000170c0f7224 */ /* 0x000fce00078e02ff */
.L_x_101:
[----:B------:R-:W-:Y:S05]  /*31b0*/  BSYNC B1 ;  /* 0x0000000000017941 */ /* 0x000fea0003800000 */
.L_x_100:
[----:B------:R-:W-:Y:S01]  /*31c0*/  @!P3 IMAD R59, R59, R22, R15 ;  /* 0x000000163b3bb224 */ /* 0x000fe200078e020f */
[----:B------:R-:W-:Y:S04]  /*31d0*/  BSSY B1, `(.L_x_102) ;  /* 0x0000006000017945 */ /* 0x000fe80003800000 */
[----:B------:R0:W-:Y:S01]  /*31e0*/  @!P3 STG.E.U8 desc[UR36][R6.64+0x41], R59 ;  /* 0x0000413b0600b986 */ /* 0x0001e2000c101124 */
[----:B------:R-:W-:Y:S05]  /*31f0*/  @P5 BRA `(.L_x_103) ;  /* 0x00000000000c5947 */ /* 0x000fea0003800000 */
[----:B------:R-:W5:Y:S02]  /*3200*/  LDG.E.U8 R88, desc[UR36][R8.64+0x48] ;  /* 0x0000482408587981 */ /* 0x000f64000c1e1100 */
[----:B-----5:R-:W-:-:S05]  /*3210*/  PRMT R12, R88, 0x8880, RZ ;  /* 0x00008880580c7816 */ /* 0x020fca00000000ff */
[----:B------:R-:W-:-:S07]  /*3220*/  IMAD R15, R12, R23, RZ ;  /* 0x000000170c0f7224 */ /* 0x000fce00078e02ff */
.L_x_103:
[----:B------:R-:W-:Y:S05]  /*3230*/  BSYNC B1 ;  /* 0x0000000000017941 */ /* 0x000fea0003800000 */
.L_x_102:
[----:B---3--:R-:W-:Y:S01]  /*3240*/  @!P5 IMAD R13, R60, R22, R15 ;  /* 0x000000163c0dd224 */ /* 0x008fe200078e020f */
[----:B------:R-:W-:Y:S04]  /*3250*/  BSSY B1, `(.L_x_104) ;  /* 0x0000006000017945 */ /* 0x000fe80003800000 */
[----:B------:R3:W-:Y:S01]  /*3260*/  @!P5 STG.E.U8 desc[UR36][R4.64+0x48], R13 ;  /* 0x0000480d0400d986 */ /* 0x0007e2000c101124 */
[----:B------:R-:W-:Y:S05]  /*3270*/  @P2 BRA `(.L_x_105) ;  /* 0x00000000000c2947 */ /* 0x000fea0003800000 */
[----:B------:R-:W5:Y:S02]  /*3280*/  LDG.E.U8 R88, desc[UR36][R8.64+0x49] ;  /* 0x0000492408587981 */ /* 0x000f64000c1e1100 */
[----:B-----5:R-:W-:-:S05]  /*3290*/  PRMT R12, R88, 0x8880, RZ ;  /* 0x00008880580c7816 */ /* 0x020fca00000000ff */
[----:B------:R-:W-:-:S07]  /*32a0*/  IMAD R15, R12, R23, RZ ;  /* 0x000000170c0f7224 */ /* 0x000fce00078e02ff */
.L_x_105:
[----:B------:R-:W-:Y:S05]  /*32b0*/  BSYNC B1 ;  /* 0x0000000000017941 */ /* 0x000fea0003800000 */
.L_x_104:
        /* <DEDUP_REMOVED lines=11> */
.L_x_107:
[----:B------:R-:W-:Y:S05]  /*3370*/  BSYNC B1 ;  /* 0x0000000000017941 */ /* 0x000fea0003800000 */
.L_x_106:
[----:B---3--:R-:W-:Y:S01]  /*3380*/  @!P4 IMAD R13, R62, R22, R15 ;  /* 0x000000163e0dc224 */ /* 0x008fe200078e020f */
[----:B------:R-:W-:Y:S04]  /*3390*/  BSSY B1, `(.L_x_108) ;  /* 0x0000006000017945 */ /* 0x000fe80003800000 */
[----:B------:R3:W-:Y:S01]  /*33a0*/  @!P4 STG.E.U8 desc[UR36][R6.64+0x48], R13 ;  /* 0x0000480d0600c986 */ /* 0x0007e2000c101124 */
[----:B------:R-:W-:Y:S05]  /*33b0*/  @P3 BRA `(.L_x_109) ;  /* 0x00000000000c3947 */ /* 0x000fea0003800000 */
[----:B------:R-:W5:Y:S02]  /*33c0*/  LDG.E.U8 R88, desc[UR36][R10.64+0x49] ;  /* 0x000049240a587981 */ /* 0x000f64000c1e1100 */
[----:B-----5:R-:W-:-:S05]  /*33d0*/  PRMT R12, R88, 0x8880, RZ ;  /* 0x00008880580c7816 */ /* 0x020fca00000000ff */
[----:B------:R-:W-:-:S07]  /*33e0*/  IMAD R15, R12, R23, RZ ;  /* 0x000000170c0f7224 */ /* 0x000fce00078e02ff */
.L_x_109:
[----:B------:R-:W-:Y:S05]  /*33f0*/  BSYNC B1 ;  /* 0x0000000000017941 */ /* 0x000fea0003800000 */
.L_x_108:
[----:B------:R-:W-:Y:S01]  /*3400*/  @!P3 IMAD R63, R63, R22, R15 ;  /* 0x000000163f3fb224 */ /* 0x000fe200078e020f */
[----:B------:R-:W-:Y:S04]  /*3410*/  BSSY B1, `(.L_x_110) ;  /* 0x0000006000017945 */ /* 0x000fe80003800000 */
[----:B------:R0:W-:Y:S01]  /*3420*/  @!P3 STG.E.U8 desc[UR36][R6.64+0x49], R63 ;  /* 0x0000493f0600b986 */ /* 0x0001e2000c101124 */
[----:B------:R-:W-:Y:S05]  /*3430*/  @P5 BRA `(.L_x_111) ;  /* 0x00000000000c5947 */ /* 0x000fea0003800000 */
[----:B------:R-:W5:Y:S02]  /*3440*/  LDG.E.U8 R88, desc[UR36][R8.64+0x50] ;  /* 0x0000502408587981 */ /* 0x000f64000c1e1100 */
[----:B-----5:R-:W-:-:S05]  /*3450*/  PRMT R12, R88, 0x8880, RZ ;  /* 0x00008880580c7816 */ /* 0x020fca00000000ff */
[----:B------:R-:W-:-:S07]  /*3460*/  IMAD R15, R12, R23, RZ ;  /* 0x000000170c0f7224 */ /* 0x000fce00078e02ff */
.L_x_111:
[----:B------:R-:W-:Y:S05]  /*3470*/  BSYNC B1 ;  /* 0x0000000000017941 */ /* 0x000fea0003800000 */
.L_x_110:
[----:B---3--:R-:W-:Y:S01]  /*3480*/  @!P5 IMAD R13, R64, R22, R15 ;  /* 0x00000016400dd224 */ /* 0x008fe200078e020f */
[----:B------:R-:W-:Y:S04]  /*3490*/  BSSY B1, `(.L_x_112) ;  /* 0x0000006000017945 */ /* 0x000fe80003800000 */
[----:B------:R3:W-:Y:S01]  /*34a0*/  @!P5 STG.E.U8 desc[UR36][R4.64+0x50], R13 ;  /* 0x0000500d0400d986 */ /* 0x0007e2000c101124 */
[----:B------:R-:W-:Y:S05]  /*34b0*/  @P2 BRA `(.L_x_113) ;  /* 0x00000000000c2947 */ /* 0x000fea0003800000 */
[----:B------:R-:W5:Y:S02]  /*34c0*/  LDG.E.U8 R88, desc[UR36][R8.64+0x51] ;  /* 0x0000512408587981 */ /* 0x000f64000c1e1100 */
[----:B-----5:R-:W-:-:S05]  /*34d0*/  PRMT R12, R88, 0x8880, RZ ;  /* 0x00008880580c7816 */ /* 0x020fca00000000ff */
[----:B------:R-:W-:-:S07]  /*34e0*/  IMAD R15, R12, R23, RZ ;  /* 0x000000170c0f7224 */ /* 0x000fce00078e02ff */
.L_x_113:
[----:B------:R-:W-:Y:S05]  /*34f0*/  BSYNC B1 ;  /* 0x0000000000017941 */ /* 0x000fea0003800000 */
.L_x_112:
        /* <DEDUP_REMOVED lines=11> */
.L_x_115:
[----:B------:R-:W-:Y:S05]  /*35b0*/  BSYNC B1 ;  /* 0x0000000000017941 */ /* 0x000fea0003800000 */
.L_x_114:
[----:B---3--:R-:W-:Y:S01]  /*35c0*/  @!P4 IMAD R13, R66, R22, R15 ;  /* 0x00000016420dc224 */ /* 0x008fe200078e020f */
[----:B------:R-:W-:Y:S04]  /*35d0*/  BSSY B1, `(.L_x_116) ;  /* 0x0000006000017945 */ /* 0x000fe80003800000 */
[----:B------:R3:W-:Y:S01]  /*35e0*/  @!P4 STG.E.U8 desc[UR36][R6.64+0x50], R13 ;  /* 0x0000500d0600c986 */ /* 0x0007e2000c101124 */
[----:B------:R-:W-:Y:S05]  /*35f0*/  @P3 BRA `(.L_x_117) ;  /* 0x00000000000c3947 */ /* 0x000fea0003800000 */
[----:B------:R-:W5:Y:S02]  /*3600*/  LDG.E.U8 R88, desc[UR36][R10.64+0x51] ;  /* 0x000051240a587981 */ /* 0x000f64000c1e1100 */
[----:B-----5:R-:W-:-:S05]  /*3610*/  PRMT R12, R88, 0x8880, RZ ;  /* 0x00008880580c7816 */ /* 0x020fca00000000ff */
[----:B------:R-:W-:-:S07]  /*3620*/  IMAD R15, R12, R23, RZ ;  /* 0x000000170c0f7224 */ /* 0x000fce00078e02ff */
.L_x_117:
[----:B------:R-:W-:Y:S05]  /*3630*/  BSYNC B1 ;  /* 0x0000000000017941 */ /* 0x000fea0003800000 */
.L_x_116:
[----:B------:R-:W-:Y:S01]  /*3640*/  @!P3 IMAD R67, R67, R22, R15 ;  /* 0x000000164343b224 */ /* 0x000fe200078e020f */
[----:B------:R-:W-:Y:S04]  /*3650*/  BSSY B1, `(.L_x_118) ;  /* 0x0000006000017945 */ /* 0x000fe80003800000 */
[----:B------:R0:W-:Y:S01]  /*3660*/  @!P3 STG.E.U8 desc[UR36][R6.64+0x51], R67 ;  /* 0x000051430600b986 */ /* 0x0001e2000c101124 */
[----:B------:R-:W-:Y:S05]  /*3670*/  @P5 BRA `(.L_x_119) ;  /* 0x00000000000c5947 */ /* 0x000fea0003800000 */
[----:B------:R-:W5:Y:S02]  /*3680*/  LDG.E.U8 R88, desc[UR36][R8.64+0x58] ;  /* 0x0000582408587981 */ /* 0x000f64000c1e1100 */
[----:B-----5:R-:W-:-:S05]  /*3690*/  PRMT R12, R88, 0x8880, RZ ;  /* 0x00008880580c7816 */ /* 0x020fca00000000ff */
[----:B------:R-:W-:-:S07]  /*36a0*/  IMAD R15, R12, R23, RZ ;  /* 0x000000170c0f7224 */ /* 0x000fce00078e02ff */
.L_x_119:
[----:B------:R-:W-:Y:S05]  /*36b0*/  BSYNC B1 ;  /* 0x0000000000017941 */ /* 0x000fea0003800000 */
.L_x_118:
[----:B---3--:R-:W-:Y:S01]  /*36c0*/  @!P5 IMAD R13, R68, R22, R15 ;  /* 0x00000016440dd224 */ /* 0x008fe200078e020f */
[----:B------:R-:W-:Y:S04]  /*36d0*/  BSSY B1, `(.L_x_120) ;  /* 0x0000006000017945 */ /* 0x000fe80003800000 */
[----:B------:R3:W-:Y:S01]  /*36e0*/  @!P5 STG.E.U8 desc[UR36][R4.64+0x58], R13 ;  /* 0x0000580d0400d986 */ /* 0x0007e2000c101124 */
[----:B------:R-:W-:Y:S05]  /*36f0*/  @P2 BRA `(.L_x_121) ;  /* 0x00000000000c2947 */ /* 0x000fea0003800000 */
[----:B------:R-:W5:Y:S02]  /*3700*/  LDG.E.U8 R88, desc[UR36][R8.64+0x59] ;  /* 0x0000592408587981 */ /* 0x000f64000c1e1100 */
[----:B-----5:R-:W-:-:S05]  /*3710*/  PRMT R12, R88, 0x8880, RZ ;  /* 0x00008880580c7816 */ /* 0x020fca00000000ff */
[----:B------:R-:W-:-:S07]  /*3720*/  IMAD R15, R12, R23, RZ ;  /* 0x000000170c0f7224 */ /* 0x000fce00078e02ff */
.L_x_121:
[----:B------:R-:W-:Y:S05]  /*3730*/  BSYNC B1 ;  /* 0x0000000000017941 */ /* 0x000fea0003800000 */
.L_x_120:
        /* <DEDUP_REMOVED lines=11> */
.L_x_123:
[----:B------:R-:W-:Y:S05]  /*37f0*/  BSYNC B1 ;  /* 0x0000000000017941 */ /* 0x000fea0003800000 */
.L_x_122:
[----:B---3--:R-:W-:Y:S01]  /*3800*/  @!P4 IMAD R13, R70, R22, R15 ;  /* 0x00000016460dc224 */ /* 0x008fe200078e020f */
[----:B------:R-:W-:Y:S04]  /*3810*/  BSSY B1, `(.L_x_124) ;  /* 0x0000006000017945 */ /* 0x000fe80003800000 */
[----:B------:R3:W-:Y:S01]  /*3820*/  @!P4 STG.E.U8 desc[UR36][R6.64+0x58], R13 ;  /* 0x0000580d0600c986 */ /* 0x0007e2000c101124 */
[----:B------:R-:W-:Y:S05]  /*3830*/  @P3 BRA `(.L_x_125) ;  /* 0x00000000000c3947 */ /* 0x000fea0003800000 */
[----:B------:R-:W5:Y:S02]  /*3840*/  LDG.E.U8 R88, desc[UR36][R10.64+0x59] ;  /* 0x000059240a587981 */ /* 0x000f64000c1e1100 */
[----:B-----5:R-:W-:-:S05]  /*3850*/  PRMT R12, R88, 0x8880, RZ ;  /* 0x00008880580c7816 */ /* 0x020fca00000000ff */
[----:B------:R-:W-:-:S07]  /*3860*/  IMAD R15, R12, R23, RZ ;  /* 0x000000170c0f7224 */ /* 0x000fce00078e02ff */
.L_x_125:
[----:B------:R-:W-:Y:S05]  /*3870*/  BSYNC B1 ;  /* 0x0000000000017941 */ /* 0x000fea0003800000 */
.L_x_124:
[----:B------:R-:W-:Y:S01]  /*3880*/  @!P3 IMAD R71, R71, R22, R15 ;  /* 0x000000164747b224 */ /* 0x000fe200078e020f */
[----:B------:R-:W-:Y:S04]  /*3890*/  BSSY B1, `(.L_x_126) ;  /* 0x0000006000017945 */ /* 0x000fe80003800000 */
[----:B------:R0:W-:Y:S01]  /*38a0*/  @!P3 STG.E.U8 desc[UR36][R6.64+0x59], R71 ;  /* 0x000059470600b986 */ /* 0x0001e2000c101124 */
[----:B------:R-:W-:Y:S05]  /*38b0*/  @P5 BRA `(.L_x_127) ;  /* 0x00000000000c5947 */ /* 0x000fea0003800000 */
[----:B------:R-:W5:Y:S02]  /*38c0*/  LDG.E.U8 R88, desc[UR36][R8.64+0x60] ;  /* 0x0000602408587981 */ /* 0x000f64000c1e1100 */
[----:B-----5:R-:W-:-:S05]  /*38d0*/  PRMT R12, R88, 0x8880, RZ ;  /* 0x00008880580c7816 */ /* 0x020fca00000000ff */
[----:B------:R-:W-:-:S07]  /*38e0*/  IMAD R15, R12, R23, RZ ;  /* 0x000000170c0f7224 */ /* 0x000fce00078e02ff */
.L_x_127:
[----:B------:R-:W-:Y:S05]  /*38f0*/  BSYNC B1 ;  /* 0x0000000000017941 */ /* 0x000fea0003800000 */
.L_x_126:
[----:B---3--:R-:W-:Y:S01]  /*3900*/  @!P5 IMAD R13, R72, R22, R15 ;  /* 0x00000016480dd224 */ /* 0x008fe200078e020f */
[----:B------:R-:W-:Y:S04]  /*3910*/  BSSY B1, `(.L_x_128) ;  /* 0x0000006000017945 */ /* 0x000fe80003800000 */
[----:B------:R3:W-:Y:S01]  /*3920*/  @!P5 STG.E.U8 desc[UR36][R4.64+0x60], R13 ;  /* 0x0000600d0400d986 */ /* 0x0007e2000c101124 */
[----:B------:R-:W-:Y:S05]  /*3930*/  @P2 BRA `(.L_x_129) ;  /* 0x00000000000c2947 */ /* 0x000fea0003800000 */
[----:B------:R-:W5:Y:S02]  /*3940*/  LDG.E.U8 R88, desc[UR36][R8.64+0x61] ;  /* 0x0000612408587981 */ /* 0x000f64000c1e1100 */
[----:B-----5:R-:W-:-:S05]  /*3950*/  PRMT R12, R88, 0x8880, RZ ;  /* 0x00008880580c7816 */ /* 0x020fca00000000ff */
[----:B------:R-:W-:-:S07]  /*3960*/  IMAD R15, R12, R23, RZ ;  /* 0x000000170c0f7224 */ /* 0x000fce00078e02ff */
.L_x_129:
[----:B------:R-:W-:Y:S05]  /*3970*/  BSYNC B1 ;  /* 0x0000000000017941 */ /* 0x000fea0003800000 */
.L_x_128:
        /* <DEDUP_REMOVED lines=11> */
.L_x_131:
[----:B------:R-:W-:Y:S05]  /*3a30*/  BSYNC B1 ;  /* 0x0000000000017941 */ /* 0x000fea0003800000 */
.L_x_130:
[----:B---3--:R-:W-:Y:S01]  /*3a40*/  @!P4 IMAD R13, R74, R22, R15 ;  /* 0x000000164a0dc224 */ /* 0x008fe200078e020f */
[----:B------:R-:W-:Y:S04]  /*3a50*/  BSSY B1, `(.L_x_132) ;  /* 0x0000006000017945 */ /* 0x000fe80003800000 */
[----:B------:R3:W-:Y:S01]  /*3a60*/  @!P4 STG.E.U8 desc[UR36][R6.64+0x60], R13 ;  /* 0x0000600d0600c986 */ /* 0x0007e2000c101124 */
[----:B------:R-:W-:Y:S05]  /*3a70*/  @P3 BRA `(.L_x_133) ;  /* 0x00000000000c3947 */ /* 0x000fea0003800000 */
[----:B------:R-:W5:Y:S02]  /*3a80*/  LDG.E.U8 R88, desc[UR36][R10.64+0x61] ;  /* 0x000061240a587981 */ /* 0x000f64000c1e1100 */
[----:B-----5:R-:W-:-:S05]  /*3a90*/  PRMT R12, R88, 0x8880, RZ ;  /* 0x00008880580c7816 */ /* 0x020fca00000000ff */
[----:B------:R-:W-:-:S07]  /*3aa0*/  IMAD R15, R12, R23, RZ ;  /* 0x000000170c0f7224 */ /* 0x000fce00078e02ff */
.L_x_133:
[----:B------:R-:W-:Y:S05]  /*3ab0*/  BSYNC B1 ;  /* 0x0000000000017941 */ /* 0x000fea0003800000 */
.L_x_132:
[----:B------:R-:W-:Y:S01]  /*3ac0*/  @!P3 IMAD R75, R75, R22, R15 ;  /* 0x000000164b4bb224 */ /* 0x000fe200078e020f */
[----:B------:R-:W-:Y:S04]  /*3ad0*/  BSSY B1, `(.L_x_134) ;  /* 0x0000006000017945 */ /* 0x000fe80003800000 */
[----:B------:R0:W-:Y:S01]  /*3ae0*/  @!P3 STG.E.U8 desc[UR36][R6.64+0x61], R75 ;  /* 0x0000614b0600b986 */ /* 0x0001e2000c101124 */
[----:B------:R-:W-:Y:S05]  /*3af0*/  @P5 BRA `(.L_x_135) ;  /* 0x00000000000c5947 */ /* 0x000fea0003800000 */
[----:B------:R-:W5:Y:S02]  /*3b00*/  LDG.E.U8 R88, desc[UR36][R8.64+0x68] ;  /* 0x0000682408587981 */ /* 0x000f64000c1e1100 */
[----:B-----5:R-:W-:-:S05]  /*3b10*/  PRMT R12, R88, 0x8880, RZ ;  /* 0x00008880580c7816 */ /* 0x020fca00000000ff */
[----:B------:R-:W-:-:S07]  /*3b20*/  IMAD R15, R12, R23, RZ ;  /* 0x000000170c0f7224 */ /* 0x000fce00078e02ff */
.L_x_135:
[----:B------:R-:W-:Y:S05]  /*3b30*/  BSYNC B1 ;  /* 0x0000000000017941 */ /* 0x000fea0003800000 */
.L_x_134:
[----:B---3--:R-:W-:Y:S01]  /*3b40*/  @!P5 IMAD R13, R76, R22, R15 ;  /* 0x000000164c0dd224 */ /* 0x008fe200078e020f */
[----:B------:R-:W-:Y:S04]  /*3b50*/  BSSY B1, `(.L_x_136) ;  /* 0x0000006000017945 */ /* 0x000fe80003800000 */
[----:B------:R3:W-:Y:S01]  /*3b60*/  @!P5 STG.E.U8 desc[UR36][R4.64+0x68], R13 ;  /* 0x0000680d0400d986 */ /* 0x0007e2000c101124 */
[----:B------:R-:W-:Y:S05]  /*3b70*/  @P2 BRA `(.L_x_137) ;  /* 0x00000000000c2947 */ /* 0x000fea0003800000 */
[----:B------:R-:W5:Y:S02]  /*3b80*/  LDG.E.U8 R88, desc[UR36][R8.64+0x69] ;  /* 0x0000692408587981 */ /* 0x000f64000c1e1100 */
[----:B-----5:R-:W-:-:S05]  /*3b90*/  PRMT R12, R88, 0x8880, RZ ;  /* 0x00008880580c7816 */ /* 0x020fca00000000ff */
[----:B------:R-:W-:-:S07]  /*3ba0*/  IMAD R15, R12, R23, RZ ;  /* 0x000000170c0f7224 */ /* 0x000fce00078e02ff */
.L_x_137:
[----:B------:R-:W-:Y:S05]  /*3bb0*/  BSYNC B1 ;  /* 0x0000000000017941 */ /* 0x000fea0003800000 */
.L_x_136:
        /* <DEDUP_REMOVED lines=11> */
.L_x_139:
[----:B------:R-:W-:Y:S05]  /*3c70*/  BSYNC B1 ;  /* 0x0000000000017941 */ /* 0x000fea0003800000 */
.L_x_138:
[----:B---3--:R-:W-:Y:S01]  /*3c80*/  @!P4 IMAD R13, R78, R22, R15 ;  /* 0x000000164e0dc224 */ /* 0x008fe200078e020f */
[----:B------:R-:W-:Y:S04]  /*3c90*/  BSSY B1, `(.L_x_140) ;  /* 0x0000006000017945 */ /* 0x000fe80003800000 */
[----:B------:R3:W-:Y:S01]  /*3ca0*/  @!P4 STG.E.U8 desc[UR36][R6.64+0x68], R13 ;  /* 0x0000680d0600c986 */ /* 0x0007e2000c101124 */
[----:B------:R-:W-:Y:S05]  /*3cb0*/  @P3 BRA `(.L_x_141) ;  /* 0x00000000000c3947 */ /* 0x000fea0003800000 */
[----:B------:R-:W5:Y:S02]  /*3cc0*/  LDG.E.U8 R88, desc[UR36][R10.64+0x69] ;  /* 0x000069240a587981 */ /* 0x000f64000c1e1100 */
[----:B-----5:R-:W-:-:S05]  /*3cd0*/  PRMT R12, R88, 0x8880, RZ ;  /* 0x00008880580c7816 */ /* 0x020fca00000000ff */
[----:B------:R-:W-:-:S07]  /*3ce0*/  IMAD R15, R12, R23, RZ ;  /* 0x000000170c0f7224 */ /* 0x000fce00078e02ff */
.L_x_141:
[----:B------:R-:W-:Y:S05]  /*3cf0*/  BSYNC B1 ;  /* 0x0000000000017941 */ /* 0x000fea0003800000 */
.L_x_140:
[----:B------:R-:W-:Y:S01]  /*3d00*/  @!P3 IMAD R79, R79, R22, R15 ;  /* 0x000000164f4fb224 */ /* 0x000fe200078e020f */
[----:B------:R-:W-:Y:S04]  /*3d10*/  BSSY B1, `(.L_x_142) ;  /* 0x0000006000017945 */ /* 0x000fe80003800000 */
[----:B------:R0:W-:Y:S01]  /*3d20*/  @!P3 STG.E.U8 desc[UR36][R6.64+0x69], R79 ;  /* 0x0000694f0600b986 */ /* 0x0001e2000c101124 */
[----:B------:R-:W-:Y:S05]  /*3d30*/  @P5 BRA `(.L_x_143) ;  /* 0x00000000000c5947 */ /* 0x000fea0003800000 */
[----:B------:R-:W5:Y:S02]  /*3d40*/  LDG.E.U8 R88, desc[UR36][R8.64+0x70] ;  /* 0x0000702408587981 */ /* 0x000f64000c1e1100 */
[----:B-----5:R-:W-:-:S05]  /*3d50*/  PRMT R12, R88, 0x8880, RZ ;  /* 0x00008880580c7816 */ /* 0x020fca00000000ff */
[----:B------:R-:W-:-:S07]  /*3d60*/  IMAD R15, R12, R23, RZ ;  /* 0x000000170c0f7224 */ /* 0x000fce00078e02ff */
.L_x_143:
[----:B------:R-:W-:Y:S05]  /*3d70*/  BSYNC B1 ;  /* 0x0000000000017941 */ /* 0x000fea0003800000 */
.L_x_142:
[----:B---3--:R-:W-:Y:S01]  /*3d80*/  @!P5 IMAD R13, R80, R22, R15 ;  /* 0x00000016500dd224 */ /* 0x008fe200078e020f */
[----:B------:R-:W-:Y:S04]  /*3d90*/  BSSY B1, `(.L_x_144) ;  /* 0x0000006000017945 */ /* 0x000fe80003800000 */
[----:B------:R3:W-:Y:S01]  /*3da0*/  @!P5 STG.E.U8 desc[UR36][R4.64+0x70], R13 ;  /* 0x0000700d0400d986 */ /* 0x0007e2000c101124 */
[----:B------:R-:W-:Y:S05]  /*3db0*/  @P2 BRA `(.L_x_145) ;  /* 0x00000000000c2947 */ /* 0x000fea0003800000 */
[----:B------:R-:W5:Y:S02]  /*3dc0*/  LDG.E.U8 R88, desc[UR36][R8.64+0x71] ;  /* 0x0000712408587981 */ /* 0x000f64000c1e1100 */
[----:B-----5:R-:W-:-:S05]  /*3dd0*/  PRMT R12, R88, 0x8880, RZ ;  /* 0x00008880580c7816 */ /* 0x020fca00000000ff */
[----:B------:R-:W-:-:S07]  /*3de0*/  IMAD R15, R12, R23, RZ ;  /* 0x000000170c0f7224 */ /* 0x000fce00078e02ff */
.L_x_145:
[----:B------:R-:W-:Y:S05]  /*3df0*/  BSYNC B1 ;  /* 0x0000000000017941 */ /* 0x000fea0003800000 */
.L_x_144:
[----:B------:R-:W-:Y:S01]  /*3e00*/  ISETP.LT.OR P4, PT, R3, 0x71, !P0 ;  /* 0x000000710300780c */ /* 0x000fe20004781670 */
[----:B------:R-:W-:Y:S01]  /*3e10*/  @!P2 IMAD R81, R81, R22, R15 ;  /* 0x000000165151a224 */ /* 0x000fe200078e020f */
[----:B------:R-:W-:Y:S01]  /*3e20*/  BSSY B1, `(.L_x_146) ;  /* 0x000000a000017945 */ /* 0x000fe20003800000 */
[C---:B------:R-:W-:Y:S02]  /*3e30*/  ISETP.LT.OR P3, PT, R3.reuse, 0x72, !P0 ;  /* 0x000000720300780c */ /* 0x040fe40004761670 */
[C---:B------:R-:W-:Y:S01]  /*3e40*/  ISETP.LT.OR P5, PT, R3.reuse, 0x79, !P0 ;  /* 0x000000790300780c */ /* 0x040fe200047a1670 */
[----:B------:R0:W-:Y:S01]  /*3e50*/  @!P2 STG.E.U8 desc[UR36][R4.64+0x71], R81 ;  /* 0x000071510400a986 */ /* 0x0001e2000c101124 */
[C---:B------:R-:W-:Y:S02]  /*3e60*/  ISETP.LT.OR P2, PT, R3.reuse, 0x79, !P1 ;  /* 0x000000790300780c */ /* 0x040fe40004f41670 */
[----:B------:R-:W-:-:S04]  /*3e70*/  ISETP.LT.OR P1, PT, R3, 0x7a, !P1 ;  /* 0x0000007a0300780c */ /* 0x000fc80004f21670 */
[----:B------:R-:W-:Y:S09]  /*3e80*/  @P4 BRA `(.L_x_147) ;  /* 0x00000000000c4947 */ /* 0x000ff20003800000 */
[----:B------:R-:W5:Y:S02]  /*3e90*/  LDG.E.U8 R88, desc[UR36][R10.64+0x70] ;  /* 0x000070240a587981 */ /* 0x000f64000c1e1100 */
[----:B-----5:R-:W-:-:S05]  /*3ea0*/  PRMT R12, R88, 0x8880, RZ ;  /* 0x00008880580c7816 */ /* 0x020fca00000000ff */
[----:B------:R-:W-:-:S07]  /*3eb0*/  IMAD R15, R12, R23, RZ ;  /* 0x000000170c0f7224 */ /* 0x000fce00078e02ff */
.L_x_147:
[----:B------:R-:W-:Y:S05]  /*3ec0*/  BSYNC B1 ;  /* 0x0000000000017941 */ /* 0x000fea0003800000 */
.L_x_146:
[----:B---3--:R-:W-:Y:S01]  /*3ed0*/  @!P4 IMAD R13, R82, R22, R15 ;  /* 0x00000016520dc224 */ /* 0x008fe200078e020f */
[----:B------:R-:W-:Y:S04]  /*3ee0*/  BSSY B1, `(.L_x_148) ;  /* 0x0000006000017945 */ /* 0x000fe80003800000 */
[----:B------:R3:W-:Y:S01]  /*3ef0*/  @!P4 STG.E.U8 desc[UR36][R6.64+0x70], R13 ;  /* 0x0000700d0600c986 */ /* 0x0007e2000c101124 */
[----:B------:R-:W-:Y:S05]  /*3f00*/  @P3 BRA `(.L_x_149) ;  /* 0x00000000000c3947 */ /* 0x000fea0003800000 */
[----:B------:R-:W5:Y:S02]  /*3f10*/  LDG.E.U8 R88, desc[UR36][R10.64+0x71] ;  /* 0x000071240a587981 */ /* 0x000f64000c1e1100 */
[----:B-----5:R-:W-:-:S05]  /*3f20*/  PRMT R12, R88, 0x8880, RZ ;  /* 0x00008880580c7816 */ /* 0x020fca00000000ff */
[----:B------:R-:W-:-:S07]  /*3f30*/  IMAD R15, R12, R23, RZ ;  /* 0x000000170c0f7224 */ /* 0x000fce00078e02ff */
.L_x_149:
[----:B------:R-:W-:Y:S05]  /*3f40*/  BSYNC B1 ;  /* 0x0000000000017941 */ /* 0x000fea0003800000 */
.L_x_148:
[----:B------:R-:W-:Y:S01]  /*3f50*/  @!P3 IMAD R83, R83, R22, R15 ;  /* 0x000000165353b224 */ /* 0x000fe200078e020f */
[----:B------:R-:W-:Y:S04]  /*3f60*/  BSSY B1, `(.L_x_150) ;  /* 0x0000006000017945 */ /* 0x000fe80003800000 */
[----:B------:R0:W-:Y:S01]  /*3f70*/  @!P3 STG.E.U8 desc[UR36][R6.64+0x71], R83 ;  /* 0x000071530600b986 */ /* 0x0001e2000c101124 */
[----:B------:R-:W-:Y:S05]  /*3f80*/  @P2 BRA `(.L_x_151) ;  /* 0x00000000000c2947 */ /* 0x000fea0003800000 */
[----:B------:R-:W5:Y:S02]  /*3f90*/  LDG.E.U8 R88, desc[UR36][R8.64+0x78] ;  /* 0x0000782408587981 */ /* 0x000f64000c1e1100 */
[----:B-----5:R-:W-:-:S05]  /*3fa0*/  PRMT R12, R88, 0x8880, RZ ;  /* 0x00008880580c7816 */ /* 0x020fca00000000ff */
[----:B------:R-:W-:-:S07]  /*3fb0*/  IMAD R15, R12, R23, RZ ;  /* 0x000000170c0f7224 */ /* 0x000fce00078e02ff */
.L_x_151:
[----:B------:R-:W-:Y:S05]  /*3fc0*/  BSYNC B1 ;  /* 0x0000000000017941 */ /* 0x000fea0003800000 */
.L_x_150:
[----:B---3--:R-:W-:Y:S01]  /*3fd0*/  @!P2 IMAD R13, R84, R22, R15 ;  /* 0x00000016540da224 */ /* 0x008fe200078e020f */
[----:B------:R-:W-:Y:S04]  /*3fe0*/  BSSY B1, `(.L_x_152) ;  /* 0x0000006000017945 */ /* 0x000fe80003800000 */
[----:B------:R3:W-:Y:S01]  /*3ff0*/  @!P2 STG.E.U8 desc[UR36][R4.64+0x78], R13 ;  /* 0x0000780d0400a986 */ /* 0x0007e2000c101124 */
[----:B------:R-:W-:Y:S05]  /*4000*/  @P1 BRA `(.L_x_153) ;  /* 0x00000000000c1947 */ /* 0x000fea0003800000 */
[----:B------:R-:W5:Y:S02]  /*4010*/  LDG.E.U8 R88, desc[UR36][R8.64+0x79] ;  /* 0x0000792408587981 */ /* 0x000f64000c1e1100 */
[----:B-----5:R-:W-:-:S05]  /*4020*/  PRMT R12, R88, 0x8880, RZ ;  /* 0x00008880580c7816 */ /* 0x020fca00000000ff */
[----:B------:R-:W-:-:S07]  /*4030*/  IMAD R15, R12, R23, RZ ;  /* 0x000000170c0f7224 */ /* 0x000fce00078e02ff */
.L_x_153:
[----:B------:R-:W-:Y:S05]  /*4040*/  BSYNC B1 ;  /* 0x0000000000017941 */ /* 0x000fea0003800000 */
.L_x_152:
[----:B------:R-:W-:Y:S01]  /*4050*/  @!P1 IMAD R85, R85, R22, R15 ;  /* 0x0000001655559224 */ /* 0x000fe200078e020f */
[----:B------:R-:W-:Y:S04]  /*4060*/  BSSY B1, `(.L_x_154) ;  /* 0x0000006000017945 */ /* 0x000fe80003800000 */
[----:B------:R0:W-:Y:S01]  /*4070*/  @!P1 STG.E.U8 desc[UR36][R4.64+0x79], R85 ;  /* 0x0000795504009986 */ /* 0x0001e2000c101124 */
[----:B------:R-:W-:Y:S05]  /*4080*/  @P5 BRA `(.L_x_155) ;  /* 0x00000000000c5947 */ /* 0x000fea0003800000 */
[----:B------:R-:W0:Y:S02]  /*4090*/  LDG.E.U8 R88, desc[UR36][R10.64+0x78] ;  /* 0x000078240a587981 */ /* 0x000e24000c1e1100 */
[----:B0123--:R-:W-:-:S05]  /*40a0*/  PRMT R4, R88, 0x8880, RZ ;  /* 0x0000888058047816 */ /* 0x00ffca00000000ff */
[----:B------:R-:W-:-:S07]  /*40b0*/  IMAD R15, R4, R23, RZ ;  /* 0x00000017040f7224 */ /* 0x000fce00078e02ff */
.L_x_155:
[----:B------:R-:W-:Y:S05]  /*40c0*/  BSYNC B1 ;  /* 0x0000000000017941 */ /* 0x000fea0003800000 */
.L_x_154:
[----:B0123--:R-:W-:Y:S01]  /*40d0*/  @!P5 IMAD R5, R86, R22, R15 ;  /* 0x000000165605d224 */ /* 0x00ffe200078e020f */
[----:B------:R-:W-:Y:S01]  /*40e0*/  ISETP.LT.OR P0, PT, R3, 0x7a, !P0 ;  /* 0x0000007a0300780c */ /* 0x000fe20004701670 */
[----:B------:R-:W-:Y:S03]  /*40f0*/  BSSY B1, `(.L_x_156) ;  /* 0x0000006000017945 */ /* 0x000fe60003800000 */
[----:B------:R0:W-:Y:S09]  /*4100*/  @!P5 STG.E.U8 desc[UR36][R6.64+0x78], R5 ;  /* 0x000078050600d986 */ /* 0x0001f2000c101124 */
[----:B------:R-:W-:Y:S05]  /*4110*/  @P0 BRA `(.L_x_157) ;  /* 0x00000000000c0947 */ /* 0x000fea0003800000 */
[----:B------:R-:W2:Y:S02]  /*4120*/  LDG.E.U8 R88, desc[UR36][R10.64+0x79] ;  /* 0x000079240a587981 */ /* 0x000ea4000c1e1100 */
[----:B--2---:R-:W-:-:S05]  /*4130*/  PRMT R4, R88, 0x8880, RZ ;  /* 0x0000888058047816 */ /* 0x004fca00000000ff */
[----:B------:R-:W-:-:S07]  /*4140*/  IMAD R15, R4, R23, RZ ;  /* 0x00000017040f7224 */ /* 0x000fce00078e02ff */
.L_x_157:
[----:B------:R-:W-:Y:S05]  /*4150*/  BSYNC B1 ;  /* 0x0000000000017941 */ /* 0x000fea0003800000 */
.L_x_156:
[----:B------:R-:W-:Y:S01]  /*4160*/  IMAD R15, R87, R22, R15 ;  /* 0x00000016570f7224 */ /* 0x000fe200078e020f */
[----:B------:R-:W-:Y:S06]  /*4170*/  @P0 BRA `(.L_x_158) ;  /* 0x0000000c00100947 */ /* 0x000fec0003800000 */
[----:B------:R1:W-:Y:S01]  /*4180*/  STG.E.U8 desc[UR36][R6.64+0x79], R15 ;  /* 0x0000790f06007986 */ /* 0x0003e2000c101124 */
[----:B------:R-:W-:Y:S05]  /*4190*/  BRA `(.L_x_158) ;  /* 0x0000000c00087947 */ /* 0x000fea0003800000 */
.L_x_29:
[C---:B------:R-:W-:Y:S02]  /*41a0*/  ISETP.GE.AND P1, PT, R94.reuse, 0x1, PT ;  /* 0x000000015e00780c */ /* 0x040fe40003f26270 */
[----:B------:R-:W-:Y:S02]  /*41b0*/  ISETP.GE.AND P0, PT, R94, 0x9, PT ;  /* 0x000000095e00780c */ /* 0x000fe40003f06270 */
[C---:B------:R-:W-:Y:S02]  /*41c0*/  ISETP.LT.OR P4, PT, R3.reuse, 0x1, !P1 ;  /* 0x000000010300780c */ /* 0x040fe40004f81670 */
[C---:B------:R-:W-:Y:S02]  /*41d0*/  ISETP.LT.OR P3, PT, R3.reuse, 0x2, !P1 ;  /* 0x000000020300780c */ /* 0x040fe40004f61670 */
[C---:B------:R-:W-:Y:S02]  /*41e0*/  ISETP.LT.OR P2, PT, R3.reuse, 0x1, !P0 ;  /* 0x000000010300780c */ /* 0x040fe40004741670 */
[----:B------:R-:W-:-:S07]  /*41f0*/  ISETP.LT.OR P5, PT, R3, 0x2, !P0 ;  /* 0x000000020300780c */ /* 0x000fce00047a1670 */
[-C--:B------:R-:W-:Y:S02]  /*4200*/  @!P4 IMAD R9, R24, R22.reuse, RZ ;  /* 0x000000161809c224 */ /* 0x080fe400078e02ff */
[-C--:B------:R-:W-:Y:S02]  /*4210*/  @!P3 IMAD R25, R25, R22.reuse, RZ ;  /* 0x000000161919b224 */ /* 0x080fe400078e02ff */
[-C--:B------:R-:W-:Y:S01]  /*4220*/  @!P2 IMAD R11, R26, R22.reuse, RZ ;  /* 0x000000161a0ba224 */ /* 0x080fe200078e02ff */
[----:B------:R0:W-:Y:S01]  /*4230*/  @!P4 STG.E.U8 desc[UR36][R4.64], R9 ;  /* 0x000000090400c986 */ /* 0x0001e2000c101124 */
[----:B------:R-:W-:Y:S01]  /*4240*/  ISETP.LT.OR P4, PT, R3, 0x9, !P1 ;  /* 0x000000090300780c */ /* 0x000fe20004f81670 */
[----:B------:R-:W-:Y:S02]  /*4250*/  @!P5 IMAD R27, R27, R22, RZ ;  /* 0x000000161b1bd224 */ /* 0x000fe400078e02ff */
[----:B------:R-:W-:Y:S01]  /*4260*/  @!P3 STG.E.U8 desc[UR36][R4.64+0x1], R25 ;  /* 0x000001190400b986 */ /* 0x000fe2000c101124 */
[----:B------:R-:W-:-:S03]  /*4270*/  ISETP.LT.OR P3, PT, R3, 0xa, !P1 ;  /* 0x0000000a0300780c */ /* 0x000fc60004f61670 */
[----:B------:R1:W-:Y:S01]  /*4280*/  @!P2 STG.E.U8 desc[UR36][R6.64], R11 ;  /* 0x0000000b0600a986 */ /* 0x0003e2000c101124 */
[----:B------:R-:W-:-:S03]  /*4290*/  ISETP.LT.OR P2, PT, R3, 0x9, !P0 ;  /* 0x000000090300780c */ /* 0x000fc60004741670 */
[----:B------:R-:W-:Y:S01]  /*42a0*/  @!P5 STG.E.U8 desc[UR36][R6.64+0x1], R27 ;  /* 0x0000011b0600d986 */ /* 0x000fe2000c101124 */
[----:B------:R-:W-:Y:S01]  /*42b0*/  ISETP.LT.OR P5, PT, R3, 0xa, !P0 ;  /* 0x0000000a0300780c */ /* 0x000fe200047a1670 */
[----:B------:R-:W-:-:S04]  /*42c0*/  @!P4 IMAD R13, R28, R22, RZ ;  /* 0x000000161c0dc224 */ /* 0x000fc800078e02ff */
[-C--:B------:R-:W-:Y:S01]  /*42d0*/  @!P3 IMAD R29, R29, R22.reuse, RZ ;  /* 0x000000161d1db224 */ /* 0x080fe200078e02ff */
[----:B------:R-:W-:Y:S01]  /*42e0*/  @!P4 STG.E.U8 desc[UR36][R4.64+0x8], R13 ;  /* 0x0000080d0400c986 */ /* 0x000fe2000c101124 */
[C---:B------:R-:W-:Y:S02]  /*42f0*/  ISETP.LT.OR P4, PT, R3.reuse, 0x11, !P1 ;  /* 0x000000110300780c */ /* 0x040fe40004f81670 */
[-C--:B0-----:R-:W-:Y:S01]  /*4300*/  @!P2 IMAD R9, R30, R22.reuse, RZ ;  /* 0x000000161e09a224 */ /* 0x081fe200078e02ff */
[----:B------:R-:W-:Y:S01]  /*4310*/  @!P3 STG.E.U8 desc[UR36][R4.64+0x9], R29 ;  /* 0x0000091d0400b986 */ /* 0x000fe2000c101124 */
[----:B------:R-:W-:Y:S02]  /*4320*/  ISETP.LT.OR P3, PT, R3, 0x12, !P1 ;  /* 0x000000120300780c */ /* 0x000fe40004f61670 */
[----:B------:R-:W-:Y:S01]  /*4330*/  @!P5 IMAD R31, R31, R22, RZ ;  /* 0x000000161f1fd224 */ /* 0x000fe200078e02ff */
[----:B------:R0:W-:Y:S01]  /*4340*/  @!P2 STG.E.U8 desc[UR36][R6.64+0x8], R9 ;  /* 0x000008090600a986 */ /* 0x0001e2000c101124 */
[----:B------:R-:W-:-:S03]  /*4350*/  ISETP.LT.OR P2, PT, R3, 0x11, !P0 ;  /* 0x000000110300780c */ /* 0x000fc60004741670 */
[----:B------:R-:W-:Y:S01]  /*4360*/  @!P5 STG.E.U8 desc[UR36][R6.64+0x9], R31 ;  /* 0x0000091f0600d986 */ /* 0x000fe2000c101124 */
[----:B------:R-:W-:Y:S01]  /*4370*/  ISETP.LT.OR P5, PT, R3, 0x12, !P0 ;  /* 0x000000120300780c */ /* 0x000fe200047a1670 */
[----:B-1----:R-:W-:-:S04]  /*4380*/  @!P4 IMAD R11, R32, R22, RZ ;  /* 0x00000016200bc224 */ /* 0x002fc800078e02ff */
        /* <DEDUP_REMOVED lines=109> */
[----:B------:R1:W-:Y:S01]  /*4a60*/  @!P4 STG.E.U8 desc[UR36][R4.64+0x58], R13 ;  /* 0x0000580d0400c986 */ /* 0x0003e2000c101124 */
        /* <DEDUP_REMOVED lines=13> */
[-C--:B-1----:R-:W-:Y:S01]  /*4b40*/  @!P2 IMAD R13, R74, R22.reuse, RZ ;  /* 0x000000164a0da224 */ /* 0x082fe200078e02ff */
[----:B------:R-:W-:Y:S01]  /*4b50*/  @!P3 STG.E.U8 desc[UR36][R4.64+0x61], R73 ;  /* 0x000061490400b986 */ /* 0x000fe2000c101124 */
[----:B------:R-:W-:Y:S02]  /*4b60*/  ISETP.LT.OR P3, PT, R3, 0x6a, !P1 ;  /* 0x0000006a0300780c */ /* 0x000fe40004f61670 */
[----:B------:R-:W-:Y:S01]  /*4b70*/  @!P5 IMAD R75, R75, R22, RZ ;  /* 0x000000164b4bd224 */ /* 0x000fe200078e02ff */
[----:B------:R1:W-:Y:S01]  /*4b80*/  @!P2 STG.E.U8 desc[UR36][R6.64+0x60], R13 ;  /* 0x0000600d0600a986 */ /* 0x0003e2000c101124 */
[----:B------:R-:W-:-:S03]  /*4b90*/  ISETP.LT.OR P2, PT, R3, 0x69, !P0 ;  /* 0x000000690300780c */ /* 0x000fc60004741670 */
[----:B------:R-:W-:Y:S01]  /*4ba0*/  @!P5 STG.E.U8 desc[UR36][R6.64+0x61], R75 ;  /* 0x0000614b0600d986 */ /* 0x000fe2000c101124 */
[----:B------:R-:W-:Y:S01]  /*4bb0*/  ISETP.LT.OR P5, PT, R3, 0x6a, !P0 ;  /* 0x0000006a0300780c */ /* 0x000fe200047a1670 */
[----:B0-----:R-:W-:-:S04]  /*4bc0*/  @!P4 IMAD R9, R76, R22, RZ ;  /* 0x000000164c09c224 */ /* 0x001fc800078e02ff */
[-C--:B------:R-:W-:Y:S01]  /*4bd0*/  @!P3 IMAD R77, R77, R22.reuse, RZ ;  /* 0x000000164d4db224 */ /* 0x080fe200078e02ff */
[----:B------:R-:W-:Y:S01]  /*4be0*/  @!P4 STG.E.U8 desc[UR36][R4.64+0x68], R9 ;  /* 0x000068090400c986 */ /* 0x000fe2000c101124 */
[C---:B------:R-:W-:Y:S02]  /*4bf0*/  ISETP.LT.OR P4, PT, R3.reuse, 0x72, !P1 ;  /* 0x000000720300780c */ /* 0x040fe40004f81670 */
[-C--:B--2---:R-:W-:Y:S01]  /*4c00*/  @!P2 IMAD R11, R78, R22.reuse, RZ ;  /* 0x000000164e0ba224 */ /* 0x084fe200078e02ff */
[----:B------:R-:W-:Y:S01]  /*4c10*/  @!P3 STG.E.U8 desc[UR36][R4.64+0x69], R77 ;  /* 0x0000694d0400b986 */ /* 0x000fe2000c101124 */
[----:B------:R-:W-:Y:S02]  /*4c20*/  ISETP.LT.OR P3, PT, R3, 0x71, !P1 ;  /* 0x000000710300780c */ /* 0x000fe40004f61670 */
[----:B------:R-:W-:Y:S01]  /*4c30*/  @!P5 IMAD R79, R79, R22, RZ ;  /* 0x000000164f4fd224 */ /* 0x000fe200078e02ff */
[----:B------:R0:W-:Y:S01]  /*4c40*/  @!P2 STG.E.U8 desc[UR36][R6.64+0x68], R11 ;  /* 0x0000680b0600a986 */ /* 0x0001e2000c101124 */
[----:B------:R-:W-:-:S03]  /*4c50*/  ISETP.LT.OR P2, PT, R3, 0x71, !P0 ;  /* 0x000000710300780c */ /* 0x000fc60004741670 */
[----:B------:R2:W-:Y:S01]  /*4c60*/  @!P5 STG.E.U8 desc[UR36][R6.64+0x69], R79 ;  /* 0x0000694f0600d986 */ /* 0x0005e2000c101124 */
[----:B------:R-:W-:Y:S01]  /*4c70*/  ISETP.LT.OR P5, PT, R3, 0x79, !P0 ;  /* 0x000000790300780c */ /* 0x000fe200047a1670 */
[----:B------:R-:W-:-:S04]  /*4c80*/  @!P4 IMAD R81, R81, R22, RZ ;  /* 0x000000165151c224 */ /* 0x000fc800078e02ff */
[-C--:B-1----:R-:W-:Y:S01]  /*4c90*/  @!P3 IMAD R13, R80, R22.reuse, RZ ;  /* 0x00000016500db224 */ /* 0x082fe200078e02ff */
[----:B------:R2:W-:Y:S01]  /*4ca0*/  @!P4 STG.E.U8 desc[UR36][R4.64+0x71], R81 ;  /* 0x000071510400c986 */ /* 0x0005e2000c101124 */
[C---:B------:R-:W-:Y:S02]  /*4cb0*/  ISETP.LT.OR P4, PT, R3.reuse, 0x72, !P0 ;  /* 0x000000720300780c */ /* 0x040fe40004781670 */
[C---:B------:R-:W-:Y:S01]  /*4cc0*/  ISETP.LT.OR P0, PT, R3.reuse, 0x7a, !P0 ;  /* 0x0000007a0300780c */ /* 0x040fe20004701670 */
[----:B------:R2:W-:Y:S01]  /*4cd0*/  @!P3 STG.E.U8 desc[UR36][R4.64+0x70], R13 ;  /* 0x0000700d0400b986 */ /* 0x0005e2000c101124 */
[C---:B------:R-:W-:Y:S02]  /*4ce0*/  ISETP.LT.OR P3, PT, R3.reuse, 0x79, !P1 ;  /* 0x000000790300780c */ /* 0x040fe40004f61670 */
[----:B------:R-:W-:Y:S01]  /*4cf0*/  ISETP.LT.OR P1, PT, R3, 0x7a, !P1 ;  /* 0x0000007a0300780c */ /* 0x000fe20004f21670 */
[-C--:B------:R-:W-:Y:S02]  /*4d00*/  @!P2 IMAD R3, R82, R22.reuse, RZ ;  /* 0x000000165203a224 */ /* 0x080fe400078e02ff */
[----:B0-----:R-:W-:-:S03]  /*4d10*/  @!P5 IMAD R11, R86, R22, RZ ;  /* 0x00000016560bd224 */ /* 0x001fc600078e02ff */
[----:B------:R2:W-:Y:S01]  /*4d20*/  @!P2 STG.E.U8 desc[UR36][R6.64+0x70], R3 ;  /* 0x000070030600a986 */ /* 0x0005e2000c101124 */
[-C--:B------:R-:W-:Y:S02]  /*4d30*/  @!P4 IMAD R83, R83, R22.reuse, RZ ;  /* 0x000000165353c224 */ /* 0x080fe400078e02ff */
[-C--:B------:R-:W-:Y:S02]  /*4d40*/  @!P0 IMAD R87, R87, R22.reuse, RZ ;  /* 0x0000001657578224 */ /* 0x080fe400078e02ff */
[-C--:B------:R-:W-:Y:S01]  /*4d50*/  @!P3 IMAD R9, R84, R22.reuse, RZ ;  /* 0x000000165409b224 */ /* 0x080fe200078e02ff */
[----:B------:R2:W-:Y:S01]  /*4d60*/  @!P4 STG.E.U8 desc[UR36][R6.64+0x71], R83 ;  /* 0x000071530600c986 */ /* 0x0005e2000c101124 */
[----:B------:R-:W-:-:S03]  /*4d70*/  @!P1 IMAD R85, R85, R22, RZ ;  /* 0x0000001655559224 */ /* 0x000fc600078e02ff */
[----:B------:R2:W-:Y:S04]  /*4d80*/  @!P3 STG.E.U8 desc[UR36][R4.64+0x78], R9 ;  /* 0x000078090400b986 */ /* 0x0005e8000c101124 */
[----:B------:R2:W-:Y:S04]  /*4d90*/  @!P1 STG.E.U8 desc[UR36][R4.64+0x79], R85 ;  /* 0x0000795504009986 */ /* 0x0005e8000c101124 */
[----:B------:R2:W-:Y:S04]  /*4da0*/  @!P5 STG.E.U8 desc[UR36][R6.64+0x78], R11 ;  /* 0x0000780b0600d986 */ /* 0x0005e8000c101124 */
[----:B------:R2:W-:Y:S02]  /*4db0*/  @!P0 STG.E.U8 desc[UR36][R6.64+0x79], R87 ;  /* 0x0000795706008986 */ /* 0x0005e4000c101124 */
.L_x_158:
[----:B------:R-:W-:Y:S05]  /*4dc0*/  BSYNC B0 ;  /* 0x0000000000007941 */ /* 0x000fea0003800000 */
.L_x_28:
[----:B------:R-:W-:Y:S01]  /*4dd0*/  ULDC UR4, c[0x0][0xc] ;  /* 0x0000030000047ab9 */ /* 0x000fe20000000800 */
[----:B------:R-:W-:Y:S01]  /*4de0*/  ULDC UR5, c[0x0][0x10] ;  /* 0x0000040000057ab9 */ /* 0x000fe20000000800 */
[----:B--2---:R-:W2:Y:S01]  /*4df0*/  LDC R3, c[0x0][0x14] ;  /* 0x00000500ff037b82 */ /* 0x004ea20000000800 */
[----:B------:R-:W-:Y:S01]  /*4e00*/  UIMAD.WIDE.U32 UR4, UR4, UR5, URZ ;  /* 0x00000005040472a5 */ /* 0x000fe2000f8e003f */
[----:B------:R-:W-:Y:S02]  /*4e10*/  IMAD.MOV.U32 R91, RZ, RZ, -0x1 ;  /* 0xffffffffff5b7424 */ /* 0x000fe400078e00ff */
[----:B------:R-:W-:-:S03]  /*4e20*/  IMAD.MOV.U32 R89, RZ, RZ, -0x1 ;  /* 0xffffffffff597424 */ /* 0x000fc600078e00ff */
[----:B--2---:R-:W-:-:S04]  /*4e30*/  IMAD.WIDE.U32 R16, R3, UR4, R16 ;  /* 0x0000000403107c25 */ /* 0x004fc8000f8e0010 */
[----:B------:R-:W-:Y:S01]  /*4e40*/  IMAD R3, R3, UR5, RZ ;  /* 0x0000000503037c24 */ /* 0x000fe2000f8e02ff */
[----:B------:R-:W-:Y:S02]  /*4e50*/  ULDC.64 UR4, c[0x0][0x650] ;  /* 0x0001940000047ab9 */ /* 0x000fe40000000a00 */
[----:B------:R-:W-:Y:S01]  /*4e60*/  ISETP.GE.U32.AND P0, PT, R16, UR4, PT ;  /* 0x0000000410007c0c */ /* 0x000fe2000bf06070 */
[--C-:B------:R-:W-:Y:S01]  /*4e70*/  IMAD.IADD R17, R17, 0x1, R3.reuse ;  /* 0x0000000111117824 */ /* 0x100fe200078e0203 */
[----:B------:R-:W-:-:S04]  /*4e80*/  PRMT R3, RZ, 0x7610, R3 ;  /* 0x00007610ff037816 */ /* 0x000fc80000000003 */
[----:B------:R-:W-:-:S13]  /*4e90*/  ISETP.GE.U32.AND.EX P0, PT, R17, UR5, PT, P0 ;  /* 0x0000000511007c0c */ /* 0x000fda000bf06100 */
[----:B------:R-:W-:Y:S05]  /*4ea0*/  @P0 BRA `(.L_x_159) ;  /* 0x0000000400640947 */ /* 0x000fea0003800000 */
[----:B------:R-:W2:Y:S01]  /*4eb0*/  S2R R12, SR_CTAID.X ;  /* 0x00000000000c7919 */ /* 0x000ea20000002500 */
[----:B------:R-:W3:Y:S01]  /*4ec0*/  LDC.64 R10, c[0x0][0x628] ;  /* 0x00018a00ff0a7b82 */ /* 0x000ee20000000a00 */
[----:B------:R-:W-:Y:S01]  /*4ed0*/  ULDC UR4, c[0x0][0x150] ;  /* 0x0000540000047ab9 */ /* 0x000fe20000000800 */
[----:B------:R-:W-:Y:S01]  /*4ee0*/  IMAD.MOV.U32 R8, RZ, RZ, R16 ;  /* 0x000000ffff087224 */ /* 0x000fe200078e0010 */
[----:B------:R-:W0:Y:S01]  /*4ef0*/  S2R R24, SR_CTAID.Y ;  /* 0x0000000000187919 */ /* 0x000e220000002600 */
[----:B------:R-:W-:-:S04]  /*4f00*/  IMAD.MOV.U32 R9, RZ, RZ, R17 ;  /* 0x000000ffff097224 */ /* 0x000fc800078e0011 */
[----:B------:R-:W0:Y:S08]  /*4f10*/  LDC R21, c[0x0][0x144] ;  /* 0x00005100ff157b82 */ /* 0x000e300000000800 */
[----:B------:R-:W0:Y:S08]  /*4f20*/  LDC R0, c[0x0][0x630] ;  /* 0x00018c00ff007b82 */ /* 0x000e300000000800 */
[----:B-1----:R-:W1:Y:S01]  /*4f30*/  LDC.64 R14, c[0x0][0x620] ;  /* 0x00018800ff0e7b82 */ /* 0x002e620000000a00 */
[----:B---3--:R-:W-:-:S04]  /*4f40*/  ISETP.NE.U32.AND P0, PT, R10, RZ, PT ;  /* 0x000000ff0a00720c */ /* 0x008fc80003f05070 */
[----:B------:R-:W-:Y:S02]  /*4f50*/  ISETP.NE.AND.EX P0, PT, R11, RZ, PT, P0 ;  /* 0x000000ff0b00720c */ /* 0x000fe40003f05300 */
[----:B--2---:R-:W-:-:S05]  /*4f60*/  I2FP.F32.U32 R3, R12 ;  /* 0x0000000c00037245 */ /* 0x004fca0000201000 */
[----:B------:R-:W-:-:S04]  /*4f70*/  FMUL R3, R3, UR4 ;  /* 0x0000000403037c20 */ /* 0x000fc80008400000 */
[----:B------:R2:W3:Y:S02]  /*4f80*/  F2I.U32.TRUNC.NTZ R20, R3 ;  /* 0x0000000300147305 */ /* 0x0004e4000020f000 */
[----:B0-----:R-:W-:Y:S05]  /*4f90*/  @!P0 BRA `(.L_x_160) ;  /* 0x0000000000288947 */ /* 0x001fea0003800000 */
[----:B--2---:R-:W0:Y:S02]  /*4fa0*/  LDC R3, c[0x0][0x634] ;  /* 0x00018d00ff037b82 */ /* 0x004e240000000800 */
[----:B0-----:R-:W-:-:S05]  /*4fb0*/  IADD3 R3, P0, R16, R3, RZ ;  /* 0x0000000310037210 */ /* 0x001fca0007f1e0ff */
[----:B------:R-:W-:-:S04]  /*4fc0*/  IMAD.X R13, RZ, RZ, R17, P0 ;  /* 0x000000ffff0d7224 */ /* 0x000fc800000e0611 */
[----:B------:R-:W-:-:S04]  /*4fd0*/  IMAD.WIDE.U32 R4, R13, R10, RZ ;  /* 0x0000000a0d047225 */ /* 0x000fc800078e00ff */
[----:B----4-:R-:W-:-:S04]  /*4fe0*/  IMAD.WIDE.U32 R6, P0, R3, R11, R4 ;  /* 0x0000000b03067225 */ /* 0x010fc80007800004 */
[----:B------:R-:W-:-:S04]  /*4ff0*/  IMAD.WIDE.U32 R4, R3, R10, RZ ;  /* 0x0000000a03047225 */ /* 0x000fc800078e00ff */
[----:B------:R-:W-:Y:S01]  /*5000*/  IMAD.X R9, RZ, RZ, RZ, P0 ;  /* 0x000000ffff097224 */ /* 0x000fe200000e06ff */
[----:B------:R-:W-:Y:S01]  /*5010*/  IADD3 RZ, P0, R5, R6, RZ ;  /* 0x0000000605ff7210 */ /* 0x000fe20007f1e0ff */
[----:B------:R-:W-:-:S04]  /*5020*/  IMAD.MOV.U32 R8, RZ, RZ, R7 ;  /* 0x000000ffff087224 */ /* 0x000fc800078e0007 */
[----:B------:R-:W-:-:S08]  /*5030*/  IMAD.WIDE.U32.X R8, R13, R11, R8, P0 ;  /* 0x0000000b0d087225 */ /* 0x000fd000000e0408 */
.L_x_160:
[----:B------:R-:W0:Y:S01]  /*5040*/  LDC.64 R28, c[0x0][0x640] ;  /* 0x00019000ff1c7b82 */ /* 0x000e220000000a00 */
[-CC-:B------:R-:W-:Y:S01]  /*5050*/  SHF.R.U64 R89, R8, R0.reuse, R9.reuse ;  /* 0x0000000008597219 */ /* 0x180fe20000001209 */
[----:B---3--:R-:W-:Y:S01]  /*5060*/  IMAD.MOV R20, RZ, RZ, -R20 ;  /* 0x000000ffff147224 */ /* 0x008fe200078e0a14 */
[----:B------:R-:W-:Y:S01]  /*5070*/  SHF.R.U32.HI R0, RZ, R0, R9 ;  /* 0x00000000ff007219 */ /* 0x000fe20000011609 */
[----:B------:R-:W-:Y:S01]  /*5080*/  ULDC UR4, c[0x0][0x154] ;  /* 0x0000550000047ab9 */ /* 0x000fe20000000800 */
[----:B--2---:R-:W-:Y:S01]  /*5090*/  IADD3 R3, P0, RZ, -R89, RZ ;  /* 0x80000059ff037210 */ /* 0x004fe20007f1e0ff */
[----:B------:R-:W-:Y:S02]  /*50a0*/  IMAD R21, R21, R20, R12 ;  /* 0x0000001415157224 */ /* 0x000fe400078e020c */
[----:B----4-:R-:W2:Y:S01]  /*50b0*/  LDC R6, c[0x0][0x618] ;  /* 0x00018600ff067b82 */ /* 0x010ea20000000800 */
[----:B------:R-:W-:Y:S02]  /*50c0*/  IMAD.MOV.U32 R7, RZ, RZ, 0x1 ;  /* 0x00000001ff077424 */ /* 0x000fe400078e00ff */
[----:B------:R-:W-:-:S04]  /*50d0*/  IMAD.X R5, RZ, RZ, ~R0, P0 ;  /* 0x000000ffff057224 */ /* 0x000fc800000e0e00 */
[-C--:B-1----:R-:W-:Y:S01]  /*50e0*/  IMAD R0, R5, R14.reuse, RZ ;  /* 0x0000000e05007224 */ /* 0x082fe200078e02ff */
[----:B------:R-:W1:Y:S01]  /*50f0*/  LDC R8, c[0x0][0x608] ;  /* 0x00018200ff087b82 */ /* 0x000e620000000800 */
[----:B------:R-:W-:-:S04]  /*5100*/  IMAD.WIDE.U32 R4, R3, R14, R16 ;  /* 0x0000000e03047225 */ /* 0x000fc800078e0010 */
[----:B------:R-:W-:Y:S01]  /*5110*/  IMAD R3, R3, R15, R0 ;  /* 0x0000000f03037224 */ /* 0x000fe200078e0200 */
[----:B------:R-:W-:Y:S02]  /*5120*/  I2FP.F32.U32 R0, R24 ;  /* 0x0000001800007245 */ /* 0x000fe40000201000 */
[----:B------:R-:W3:Y:S01]  /*5130*/  LDC R26, c[0x0][0x658] ;  /* 0x00019600ff1a7b82 */ /* 0x000ee20000000800 */
[----:B------:R-:W-:Y:S01]  /*5140*/  IMAD.IADD R3, R5, 0x1, R3 ;  /* 0x0000000105037824 */ /* 0x000fe200078e0203 */
[----:B0-----:R-:W-:Y:S01]  /*5150*/  ISETP.NE.U32.AND P0, PT, R28, RZ, PT ;  /* 0x000000ff1c00720c */ /* 0x001fe20003f05070 */
[----:B------:R-:W-:Y:S01]  /*5160*/  FMUL R0, R0, UR4 ;  /* 0x0000000400007c20 */ /* 0x000fe20008400000 */
[----:B------:R-:W-:Y:S02]  /*5170*/  IMAD.MOV.U32 R5, RZ, RZ, -0x1 ;  /* 0xffffffffff057424 */ /* 0x000fe400078e00ff */
[----:B------:R-:W-:Y:S01]  /*5180*/  ISETP.NE.AND.EX P0, PT, R29, RZ, PT, P0 ;  /* 0x000000ff1d00720c */ /* 0x000fe20003f05300 */
[----:B------:R0:W4:Y:S01]  /*5190*/  F2I.U32.TRUNC.NTZ R13, R0 ;  /* 0x00000000000d7305 */ /* 0x000122000020f000 */
[----:B------:R-:W0:Y:S01]  /*51a0*/  LDC R15, c[0x0][0x148] ;  /* 0x00005200ff0f7b82 */ /* 0x000e220000000800 */
[----:B--2---:R-:W-:-:S02]  /*51b0*/  SHF.R.U64 R12, R4, R6, R3 ;  /* 0x00000006040c7219 */ /* 0x004fc40000001203 */
[----:B------:R-:W-:-:S05]  /*51c0*/  SHF.R.U32.HI R3, RZ, R6, R3 ;  /* 0x00000006ff037219 */ /* 0x000fca0000011603 */
[----:B------:R-:W2:Y:S01]  /*51d0*/  LDC R20, c[0x0][0x600] ;  /* 0x00018000ff147b82 */ /* 0x000ea20000000800 */
[-CC-:B-1----:R-:W-:Y:S02]  /*51e0*/  SHF.R.U64 R10, R12, R8.reuse, R3.reuse ;  /* 0x000000080c0a7219 */ /* 0x182fe40000001203 */
[----:B------:R-:W-:-:S05]  /*51f0*/  SHF.R.U32.HI R3, RZ, R8, R3 ;  /* 0x00000008ff037219 */ /* 0x000fca0000011603 */
[----:B------:R-:W1:Y:S01]  /*5200*/  LDC R27, c[0x0][0x648] ;  /* 0x00019200ff1b7b82 */ /* 0x000e620000000800 */
[-C--:B---3--:R-:W-:Y:S02]  /*5210*/  SHF.L.U32 R4, R5, R26.reuse, RZ ;  /* 0x0000001a05047219 */ /* 0x088fe400000006ff */
[-CC-:B------:R-:W-:Y:S02]  /*5220*/  SHF.R.U64 R14, R10, R26.reuse, R3.reuse ;  /* 0x0000001a0a0e7219 */ /* 0x180fe40000001203 */
[----:B------:R-:W-:Y:S02]  /*5230*/  SHF.R.U32.HI R5, RZ, R26, R3 ;  /* 0x0000001aff057219 */ /* 0x000fe40000011603 */
[----:B------:R-:W-:Y:S01]  /*5240*/  LOP3.LUT R25, RZ, R4, RZ, 0x33, !PT ;  /* 0x00000004ff197212 */ /* 0x000fe200078e33ff */
[----:B------:R-:W3:Y:S01]  /*5250*/  LDC R30, c[0x0][0x638] ;  /* 0x00018e00ff1e7b82 */ /* 0x000ee20000000800 */
[----:B------:R-:W-:Y:S01]  /*5260*/  SHF.L.U32 R26, R7, R26, RZ ;  /* 0x0000001a071a7219 */ /* 0x000fe200000006ff */
[----:B------:R-:W-:-:S06]  /*5270*/  IMAD.MOV.U32 R4, RZ, RZ, R14 ;  /* 0x000000ffff047224 */ /* 0x000fcc00078e000e */
[----:B------:R-:W0:Y:S01]  /*5280*/  LDC R31, c[0x0][0x610] ;  /* 0x00018400ff1f7b82 */ /* 0x000e220000000800 */
[----:B----4-:R-:W-:Y:S05]  /*5290*/  @!P0 BRA `(.L_x_161) ;  /* 0x0000000000288947 */ /* 0x010fea0003800000 */
[----:B------:R-:W4:Y:S02]  /*52a0*/  LDC R3, c[0x0][0x64c] ;  /* 0x00019300ff037b82 */ /* 0x000f240000000800 */
[----:B----4-:R-:W-:-:S05]  /*52b0*/  IADD3 R3, P0, R14, R3, RZ ;  /* 0x000000030e037210 */ /* 0x010fca0007f1e0ff */
        /* <DEDUP_REMOVED lines=8> */
.L_x_161:
[----:B------:R-:W-:Y:S01]  /*5340*/  ISETP.NE.AND P0, PT, R2, 0x1, PT ;  /* 0x000000010200780c */ /* 0x000fe20003f05270 */
[----:B--2---:R-:W-:Y:S01]  /*5350*/  VIADD R7, R20, 0xffffffff ;  /* 0xffffffff14077836 */ /* 0x004fe20000000000 */
[----:B01----:R-:W-:Y:S01]  /*5360*/  SHF.R.U64 R0, R4, R27, R5 ;  /* 0x0000001b04007219 */ /* 0x003fe20000001205 */
[----:B------:R-:W-:Y:S01]  /*5370*/  IMAD.MOV R13, RZ, RZ, -R13 ;  /* 0x000000ffff0d7224 */ /* 0x000fe200078e0a0d */
[----:B------:R-:W-:Y:S01]  /*5380*/  LOP3.LUT R5, R10, R25, RZ, 0xc0, !PT ;  /* 0x000000190a057212 */ /* 0x000fe200078ec0ff */
[----:B------:R-:W-:Y:S01]  /*5390*/  IMAD.MOV.U32 R4, RZ, RZ, 0x1 ;  /* 0x00000001ff047424 */ /* 0x000fe200078e00ff */
[----:B------:R-:W-:Y:S01]  /*53a0*/  LOP3.LUT R12, R12, R7, RZ, 0xc0, !PT ;  /* 0x000000070c0c7212 */ /* 0x000fe200078ec0ff */
[----:B------:R-:W-:Y:S02]  /*53b0*/  IMAD.MOV R3, RZ, RZ, -R0 ;  /* 0x000000ffff037224 */ /* 0x000fe400078e0a00 */
[----:B------:R-:W-:Y:S02]  /*53c0*/  IMAD R0, R26, R0, R5 ;  /* 0x000000001a007224 */ /* 0x000fe400078e0205 */
[----:B---3--:R-:W-:-:S02]  /*53d0*/  IMAD R3, R3, R30, R14 ;  /* 0x0000001e03037224 */ /* 0x008fc400078e020e */
[----:B------:R-:W-:Y:S02]  /*53e0*/  @P0 IMAD R21, R15, R13, R24 ;  /* 0x0000000d0f150224 */ /* 0x000fe400078e0218 */
[----:B------:R-:W-:Y:S01]  /*53f0*/  IMAD R5, R3, R20, R12 ;  /* 0x0000001403057224 */ /* 0x000fe200078e020c */
[----:B------:R-:W-:Y:S01]  /*5400*/  PRMT R3, R4, 0x7610, R3 ;  /* 0x0000761004037816 */ /* 0x000fe20000000003 */
[----:B------:R-:W-:-:S05]  /*5410*/  IMAD R0, R0, R31, R21 ;  /* 0x0000001f00007224 */ /* 0x000fca00078e0215 */
[----:B------:R-:W-:Y:S02]  /*5420*/  SEL R91, R5, R0, !P0 ;  /* 0x00000000055b7207 */ /* 0x000fe40004000000 */
[----:B------:R-:W-:-:S07]  /*5430*/  SEL R0, R0, R5, !P0 ;  /* 0x0000000500007207 */ /* 0x000fce0004000000 */
.L_x_159:
[----:B------:R-:W-:Y:S01]  /*5440*/  LOP3.LUT P0, RZ, R3, 0xff, RZ, 0xc0, !PT ;  /* 0x000000ff03ff7812 */ /* 0x000fe2000780c0ff */
[----:B------:R-:W-:-:S12]  /*5450*/  IMAD.MOV.U32 R90, RZ, RZ, R0 ;  /* 0x000000ffff5a7224 */ /* 0x000fd800078e0000 */
[----:B------:R-:W-:Y:S05]  /*5460*/  @P0 BRA `(.L_x_162) ;  /* 0xffffffb800ac0947 */ /* 0x000fea000383ffff */
[----:B------:R-:W-:Y:S05]  /*5470*/  EXIT ;  /* 0x000000000000794d */ /* 0x000fea0003800000 */
.L_x_3:
[----:B0-----:R-:W-:Y:S01]  /*5480*/  ULDC.64 UR4, c[0x0][0x650] ;  /* 0x0001940000047ab9 */ /* 0x001fe20000000a00 */
        /* <DEDUP_REMOVED lines=25> */
.L_x_164:
[--C-:B------:R-:W-:Y:S01]  /*5620*/  SHF.R.U64 R12, R10, R14, R11.reuse ;  /* 0x0000000e0a0c7219 */ /* 0x100fe2000000120b */
[----:B------:R-:W0:Y:S01]  /*5630*/  LDC R22, c[0x0][0x618] ;  /* 0x00018600ff167b82 */ /* 0x000e220000000800 */
[----:B------:R-:W-:Y:S01]  /*5640*/  I2FP.F32.U32 R6, R4 ;  /* 0x0000000400067245 */ /* 0x000fe20000201000 */
[----:B------:R-:W-:Y:S01]  /*5650*/  ULDC UR4, c[0x0][0x150] ;  /* 0x0000540000047ab9 */ /* 0x000fe20000000800 */
[----:B------:R-:W-:Y:S02]  /*5660*/  SHF.R.U32.HI R5, RZ, R14, R11 ;  /* 0x0000000eff057219 */ /* 0x000fe4000001160b */
[----:B------:R-:W-:Y:S01]  /*5670*/  IADD3 R9, P0, RZ, -R12, RZ ;  /* 0x8000000cff097210 */ /* 0x000fe20007f1e0ff */
[----:B------:R-:W-:Y:S01]  /*5680*/  FMUL R11, R6, UR4 ;  /* 0x00000004060b7c20 */ /* 0x000fe20008400000 */
[----:B------:R-:W-:Y:S01]  /*5690*/  ULDC UR4, c[0x0][0x154] ;  /* 0x0000550000047ab9 */ /* 0x000fe20000000800 */
[----:B------:R-:W1:Y:S02]  /*56a0*/  LDC.64 R24, c[0x0][0x640] ;  /* 0x00019000ff187b82 */ /* 0x000e640000000a00 */
[----:B------:R-:W-:-:S02]  /*56b0*/  IMAD.X R5, RZ, RZ, ~R5, P0 ;  /* 0x000000ffff057224 */ /* 0x000fc400000e0e05 */
[----:B------:R-:W2:Y:S01]  /*56c0*/  F2I.U32.TRUNC.NTZ R11, R11 ;  /* 0x0000000b000b7305 */ /* 0x000ea2000020f000 */
[----:B------:R-:W-:-:S03]  /*56d0*/  IMAD.WIDE.U32 R6, R9, R20, R16 ;  /* 0x0000001409067225 */ /* 0x000fc600078e0010 */
[----:B------:R-:W3:Y:S01]  /*56e0*/  LDC R13, c[0x0][0x144] ;  /* 0x00005100ff0d7b82 */ /* 0x000ee20000000800 */
[----:B------:R-:W-:-:S04]  /*56f0*/  IMAD R8, R5, R20, RZ ;  /* 0x0000001405087224 */ /* 0x000fc800078e02ff */
[----:B------:R-:W-:Y:S02]  /*5700*/  IMAD R5, R9, R21, R8 ;  /* 0x0000001509057224 */ /* 0x000fe400078e0208 */
[----:B------:R-:W-:Y:S01]  /*5710*/  IMAD.MOV.U32 R8, RZ, RZ, -0x1 ;  /* 0xffffffffff087424 */ /* 0x000fe200078e00ff */
[----:B------:R-:W4:Y:S01]  /*5720*/  LDC R14, c[0x0][0x608] ;  /* 0x00018200ff0e7b82 */ /* 0x000f220000000800 */
[----:B------:R-:W-:Y:S01]  /*5730*/  IMAD.IADD R5, R7, 0x1, R5 ;  /* 0x0000000107057824 */ /* 0x000fe200078e0205 */
[----:B------:R-:W-:-:S04]  /*5740*/  I2FP.F32.U32 R7, R3 ;  /* 0x0000000300077245 */ /* 0x000fc80000201000 */
[-C--:B0-----:R-:W-:Y:S01]  /*5750*/  SHF.R.U64 R10, R6, R22.reuse, R5 ;  /* 0x00000016060a7219 */ /* 0x081fe20000001205 */
[----:B--2---:R-:W-:Y:S01]  /*5760*/  IMAD.MOV R6, RZ, RZ, -R11 ;  /* 0x000000ffff067224 */ /* 0x004fe200078e0a0b */
[----:B------:R-:W0:Y:S01]  /*5770*/  LDC R9, c[0x0][0x658] ;  /* 0x00019600ff097b82 */ /* 0x000e220000000800 */
[----:B-1----:R-:W-:Y:S01]  /*5780*/  ISETP.NE.U32.AND P0, PT, R24, RZ, PT ;  /* 0x000000ff1800720c */ /* 0x002fe20003f05070 */
[----:B------:R-:W-:Y:S01]  /*5790*/  FMUL R7, R7, UR4 ;  /* 0x0000000407077c20 */ /* 0x000fe20008400000 */
[----:B------:R-:W-:Y:S02]  /*57a0*/  SHF.R.U32.HI R5, RZ, R22, R5 ;  /* 0x00000016ff057219 */ /* 0x000fe40000011605 */
[----:B------:R-:W-:-:S03]  /*57b0*/  ISETP.NE.AND.EX P0, PT, R25, RZ, PT, P0 ;  /* 0x000000ff1900720c */ /* 0x000fc60003f05300 */
[----:B------:R-:W1:Y:S01]  /*57c0*/  LDC R20, c[0x0][0x148] ;  /* 0x00005200ff147b82 */ /* 0x000e620000000800 */
[----:B---3--:R-:W-:Y:S02]  /*57d0*/  IMAD R23, R13, R6, R4 ;  /* 0x000000060d177224 */ /* 0x008fe400078e0204 */
[----:B------:R-:W-:-:S05]  /*57e0*/  IMAD.MOV.U32 R6, RZ, RZ, 0x1 ;  /* 0x00000001ff067424 */ /* 0x000fca00078e00ff */
[----:B------:R-:W2:Y:S01]  /*57f0*/  LDC R21, c[0x0][0x600] ;  /* 0x00018000ff157b82 */ /* 0x000ea20000000800 */
[-CC-:B----4-:R-:W-:Y:S02]  /*5800*/  SHF.R.U64 R13, R10, R14.reuse, R5.reuse ;  /* 0x0000000e0a0d7219 */ /* 0x190fe40000001205 */
[----:B------:R-:W-:Y:S02]  /*5810*/  SHF.R.U32.HI R4, RZ, R14, R5 ;  /* 0x0000000eff047219 */ /* 0x000fe40000011605 */
[----:B------:R3:W4:Y:S03]  /*5820*/  F2I.U32.TRUNC.NTZ R14, R7 ;  /* 0x00000007000e7305 */ /* 0x000726000020f000 */
[----:B------:R-:W1:Y:S01]  /*5830*/  LDC R26, c[0x0][0x648] ;  /* 0x00019200ff1a7b82 */ /* 0x000e620000000800 */
[-C--:B0-----:R-:W-:Y:S02]  /*5840*/  SHF.R.U64 R15, R13, R9.reuse, R4 ;  /* 0x000000090d0f7219 */ /* 0x081fe40000001204 */
[----:B------:R-:W-:-:S02]  /*5850*/  SHF.L.U32 R8, R8, R9, RZ ;  /* 0x0000000908087219 */ /* 0x000fc400000006ff */
[-C--:B------:R-:W-:Y:S01]  /*5860*/  SHF.R.U32.HI R5, RZ, R9.reuse, R4 ;  /* 0x00000009ff057219 */ /* 0x080fe20000011604 */
[----:B------:R-:W-:Y:S01]  /*5870*/  IMAD.MOV.U32 R4, RZ, RZ, R15 ;  /* 0x000000ffff047224 */ /* 0x000fe200078e000f */
[----:B------:R-:W-:Y:S01]  /*5880*/  SHF.L.U32 R22, R6, R9, RZ ;  /* 0x0000000906167219 */ /* 0x000fe200000006ff */
[----:B------:R-:W0:Y:S01]  /*5890*/  LDC R27, c[0x0][0x638] ;  /* 0x00018e00ff1b7b82 */ /* 0x000e220000000800 */
[----:B------:R-:W-:-:S07]  /*58a0*/  LOP3.LUT R28, RZ, R8, RZ, 0x33, !PT ;  /* 0x00000008ff1c7212 */ /* 0x000fce00078e33ff */
        /* <DEDUP_REMOVED lines=12> */
.L_x_165:
[----:B------:R-:W-:Y:S01]  /*5970*/  ISETP.NE.AND P0, PT, R2, 0x1, PT ;  /* 0x000000010200780c */ /* 0x000fe20003f05270 */
[----:B--2---:R-:W-:Y:S01]  /*5980*/  VIADD R7, R21, 0xffffffff ;  /* 0xffffffff15077836 */ /* 0x004fe20000000000 */
[----:B-1----:R-:W-:Y:S01]  /*5990*/  SHF.R.U64 R5, R4, R26, R5 ;  /* 0x0000001a04057219 */ /* 0x002fe20000001205 */
[----:B------:R-:W-:Y:S01]  /*59a0*/  IMAD.MOV R14, RZ, RZ, -R14 ;  /* 0x000000ffff0e7224 */ /* 0x000fe200078e0a0e */
[----:B------:R-:W-:Y:S01]  /*59b0*/  LOP3.LUT R4, R13, R28, RZ, 0xc0, !PT ;  /* 0x0000001c0d047212 */ /* 0x000fe200078ec0ff */
[----:B------:R-:W-:Y:S01]  /*59c0*/  IMAD.MOV.U32 R8, RZ, RZ, R12 ;  /* 0x000000ffff087224 */ /* 0x000fe200078e000c */
[----:B------:R-:W-:Y:S01]  /*59d0*/  LOP3.LUT R10, R10, R7, RZ, 0xc0, !PT ;  /* 0x000000070a0a7212 */ /* 0x000fe200078ec0ff */
[----:B------:R-:W-:Y:S02]  /*59e0*/  IMAD.MOV R6, RZ, RZ, -R5 ;  /* 0x000000ffff067224 */ /* 0x000fe400078e0a05 */
[----:B------:R-:W-:-:S04]  /*59f0*/  IMAD R4, R22, R5, R4 ;  /* 0x0000000516047224 */ /* 0x000fc800078e0204 */
[----:B------:R-:W-:Y:S02]  /*5a00*/  @P0 IMAD R23, R20, R14, R3 ;  /* 0x0000000e14170224 */ /* 0x000fe400078e0203 */
[----:B0-----:R-:W-:Y:S02]  /*5a10*/  IMAD R3, R6, R27, R15 ;  /* 0x0000001b06037224 */ /* 0x001fe400078e020f */
[----:B------:R-:W-:Y:S02]  /*5a20*/  IMAD R7, R4, R29, R23 ;  /* 0x0000001d04077224 */ /* 0x000fe400078e0217 */
[----:B------:R-:W-:Y:S02]  /*5a30*/  IMAD R4, R3, R21, R10 ;  /* 0x0000001503047224 */ /* 0x000fe400078e020a */
[----:B------:R-:W-:-:S03]  /*5a40*/  IMAD.MOV.U32 R6, RZ, RZ, 0x1 ;  /* 0x00000001ff067424 */ /* 0x000fc600078e00ff */
[----:B------:R-:W-:Y:S02]  /*5a50*/  SEL R9, R4, R7, !P0 ;  /* 0x0000000704097207 */ /* 0x000fe40004000000 */
[----:B------:R-:W-:-:S07]  /*5a60*/  SEL R7, R7, R4, !P0 ;  /* 0x0000000407077207 */ /* 0x000fce0004000000 */
.L_x_163:
[----:B------:R-:W-:-:S08]  /*5a70*/  NOP ;  /* 0x0000000000007918 */ /* 0x000fd00000000000 */
[----:B------:R-:W0:-:S00]  /*5a80*/  USETMAXREG.DEALLOC.CTAPOOL 0x28 ;  /* 0x00000028000079c8 */ /* 0x000e0000080e0500 */
[----:B0-----:R-:W-:-:S13]  /*5a90*/  ISETP.NE.AND P0, PT, R0, RZ, PT ;  /* 0x000000ff0000720c */ /* 0x001fda0003f05270 */
[----:B------:R-:W-:Y:S05]  /*5aa0*/  @P0 EXIT ;  /* 0x000000000000094d */ /* 0x000fea0003800000 */
[----:B------:R-:W-:Y:S01]  /*5ab0*/  LOP3.LUT P0, RZ, R6, 0xff, RZ, 0xc0, !PT ;  /* 0x000000ff06ff7812 */ /* 0x000fe2000780c0ff */
[----:B------:R-:W-:Y:S02]  /*5ac0*/  IMAD.MOV.U32 R3, RZ, RZ, 0x1 ;  /* 0x00000001ff037424 */ /* 0x000fe400078e00ff */
[----:B------:R-:W-:-:S10]  /*5ad0*/  IMAD.MOV.U32 R0, RZ, RZ, RZ ;  /* 0x000000ffff007224 */ /* 0x000fd400078e00ff */
[----:B------:R-:W-:Y:S05]  /*5ae0*/  @!P0 BRA `(.L_x_166) ;  /* 0x0000000c002c8947 */ /* 0x000fea0003800000 */
[----:B------:R-:W0:Y:S01]  /*5af0*/  LDC R0, c[0x0][0x28c] ;  /* 0x0000a300ff007b82 */ /* 0x000e220000000800 */
[----:B------:R-:W-:Y:S01]  /*5b00*/  ULDC UR5, c[0x0][0x600] ;  /* 0x0001800000057ab9 */ /* 0x000fe20000000800 */
[----:B------:R-:W-:Y:S01]  /*5b10*/  ULDC UR4, c[0x0][0xc] ;  /* 0x0000030000047ab9 */ /* 0x000fe20000000800 */
[----:B------:R-:W-:Y:S01]  /*5b20*/  UIADD3 UR16, UR5, -0x1, URZ ;  /* 0xffffffff05107890 */ /* 0x000fe2000fffe03f */
[C---:B------:R-:W-:Y:S01]  /*5b30*/  LOP3.LUT P2, RZ, R18.reuse, 0x7f, RZ, 0xc0, !PT ;  /* 0x0000007f12ff7812 */ /* 0x040fe2000784c0ff */
[----:B------:R-:W-:Y:S01]  /*5b40*/  ULDC UR6, c[0x0][0x658] ;  /* 0x0001960000067ab9 */ /* 0x000fe20000000800 */
[----:B------:R-:W-:Y:S01]  /*5b50*/  ULDC UR5, c[0x0][0x10] ;  /* 0x0000040000057ab9 */ /* 0x000fe20000000800 */
[----:B------:R-:W-:Y:S01]  /*5b60*/  UMOV UR7, 0xffffffff ;  /* 0xffffffff00077882 */ /* 0x000fe20000000000 */
[----:B------:R-:W-:Y:S01]  /*5b70*/  UMOV UR8, 0x1 ;  /* 0x0000000100087882 */ /* 0x000fe20000000000 */
[----:B------:R-:W-:Y:S01]  /*5b80*/  UIMAD.WIDE.U32 UR4, UR4, UR5, URZ ;  /* 0x00000005040472a5 */ /* 0x000fe2000f8e003f */
[----:B------:R-:W-:Y:S01]  /*5b90*/  LOP3.LUT P0, RZ, R18, 0x1f, RZ, 0xc0, !PT ;  /* 0x0000001f12ff7812 */ /* 0x000fe2000780c0ff */
[----:B------:R-:W-:Y:S01]  /*5ba0*/  USHF.L.U32 UR7, UR7, UR6, URZ ;  /* 0x0000000607077299 */ /* 0x000fe2000800063f */
[----:B------:R-:W-:Y:S01]  /*5bb0*/  BSSY B0, `(.L_x_166) ;  /* 0x00000be000007945 */ /* 0x000fe20003800000 */
[----:B------:R-:W-:Y:S01]  /*5bc0*/  USHF.L.U32 UR18, UR8, UR6, URZ ;  /* 0x0000000608127299 */ /* 0x000fe2000800063f */
[----:B------:R-:W-:Y:S01]  /*5bd0*/  IMAD.MOV.U32 R11, RZ, RZ, 0x1 ;  /* 0x00000001ff0b7424 */ /* 0x000fe200078e00ff */
[----:B------:R-:W-:Y:S01]  /*5be0*/  LOP3.LUT R18, R19, 0x2, RZ, 0xfc, !PT ;  /* 0x0000000213127812 */ /* 0x000fe200078efcff */
[----:B------:R-:W-:Y:S01]  /*5bf0*/  ULDC UR6, c[0x0][0x14] ;  /* 0x0000050000067ab9 */ /* 0x000fe20000000800 */
[----:B------:R-:W-:Y:S01]  /*5c00*/  PLOP3.LUT P0, PT, P0, P2, PT, 0x8a, 0x0 ;  /* 0x000000000000781c */ /* 0x000fe20000705172 */
[----:B------:R-:W-:-:S02]  /*5c10*/  UIMAD.WIDE.U32 UR20, UR4, UR6, URZ ;  /* 0x00000006041472a5 */ /* 0x000fc4000f8e003f */
[----:B------:R-:W-:Y:S02]  /*5c20*/  UIMAD UR13, UR5, UR6, URZ ;  /* 0x00000006050d72a4 */ /* 0x000fe4000f8e023f */
[----:B------:R-:W-:Y:S01]  /*5c30*/  ULOP3.LUT UR17, URZ, UR7, URZ, 0x33, !UPT ;  /* 0x000000073f117292 */ /* 0x000fe2000f8e333f */
[----:B0-----:R-:W-:Y:S01]  /*5c40*/  VIADD R0, R0, 0x3f ;  /* 0x0000003f00007836 */ /* 0x001fe20000000000 */
[----:B------:R-:W-:Y:S01]  /*5c50*/  UIADD3 UR13, UR21, UR13, URZ ;  /* 0x0000000d150d7290 */ /* 0x000fe2000fffe03f */
[----:B------:R-:W-:-:S03]  /*5c60*/  ULDC.64 UR22, c[0x0][0x198] ;  /* 0x0000660000167ab9 */ /* 0x000fc60000000a00 */
[----:B------:R-:W-:-:S04]  /*5c70*/  SHF.R.S32.HI R3, RZ, 0x1f, R0 ;  /* 0x0000001fff037819 */ /* 0x000fc80000011400 */
[----:B------:R-:W-:Y:S01]  /*5c80*/  LEA.HI R3, R3, R0, RZ, 0x6 ;  /* 0x0000000003037211 */ /* 0x000fe200078f30ff */
[----:B------:R-:W-:-:S03]  /*5c90*/  IMAD.MOV.U32 R0, RZ, RZ, RZ ;  /* 0x000000ffff007224 */ /* 0x000fc600078e00ff */
[----:B------:R-:W-:Y:S01]  /*5ca0*/  SHF.R.S32.HI R13, RZ, 0x6, R3 ;  /* 0x00000006ff0d7819 */ /* 0x000fe20000011403 */
[----:B------:R-:W-:-:S04]  /*5cb0*/  IMAD.MOV.U32 R3, RZ, RZ, 0x1 ;  /* 0x00000001ff037424 */ /* 0x000fc800078e00ff */
[----:B------:R-:W-:-:S07]  /*5cc0*/  VIADD R10, R13, 0x1 ;  /* 0x000000010d0a7836 */ /* 0x000fce0000000000 */
.L_x_178:
[----:B------:R-:W-:-:S03]  /*5cd0*/  UMOV UR4, 0xffffffff ;  /* 0xffffffff00047882 */ /* 0x000fc60000000000 */
[----:B------:R-:W-:Y:S05]  /*5ce0*/  BRA.DIV UR4, `(.L_x_167) ;  /* 0x0000000e04947947 */ /* 0x000fea000b800000 */
[----:B------:R-:W-:-:S13]  /*5cf0*/  ELECT P6, URZ, PT ;  /* 0x00000000003f782f */ /* 0x000fda00038c0000 */
.L_x_189:
[----:B------:R-:W0:Y:S01]  /*5d00*/  LDC R4, c[0x0][0x28c] ;  /* 0x0000a300ff047b82 */ /* 0x000e220000000800 */
[----:B------:R-:W-:Y:S01]  /*5d10*/  BSSY B1, `(.L_x_168) ;  /* 0x0000035000017945 */ /* 0x000fe20003800000 */
[----:B0-----:R-:W-:-:S13]  /*5d20*/  ISETP.LT.OR P6, PT, R4, 0x1, !P6 ;  /* 0x000000010400780c */ /* 0x001fda00077c1670 */
[----:B------:R-:W-:Y:S05]  /*5d30*/  @P6 BRA `(.L_x_169) ;  /* 0x0000000000c86947 */ /* 0x000fea0003800000 */
[----:B------:R-:W-:Y:S02]  /*5d40*/  IMAD.SHL.U32 R14, R9, 0x80, RZ ;  /* 0x00000080090e7824 */ /* 0x000fe400078e00ff */
[----:B------:R-:W-:Y:S02]  /*5d50*/  IMAD.SHL.U32 R15, R7, 0x80, RZ ;  /* 0x00000080070f7824 */ /* 0x000fe400078e00ff */
[----:B------:R-:W-:Y:S02]  /*5d60*/  IMAD.MOV.U32 R20, RZ, RZ, RZ ;  /* 0x000000ffff147224 */ /* 0x000fe400078e00ff */
[----:B------:R-:W-:Y:S02]  /*5d70*/  IMAD.MOV.U32 R4, RZ, RZ, R10 ;  /* 0x000000ffff047224 */ /* 0x000fe400078e000a */
[----:B------:R-:W-:Y:S02]  /*5d80*/  IMAD.MOV.U32 R5, RZ, RZ, R3 ;  /* 0x000000ffff057224 */ /* 0x000fe400078e0003 */
[----:B------:R-:W-:-:S07]  /*5d90*/  IMAD.MOV.U32 R6, RZ, RZ, R0 ;  /* 0x000000ffff067224 */ /* 0x000fce00078e0000 */
.L_x_173:
[----:B------:R-:W0:Y:S01]  /*5da0*/  S2R R12, SR_CgaCtaId ;  /* 0x00000000000c7919 */ /* 0x000e220000008800 */
[----:B------:R-:W-:Y:S01]  /*5db0*/  MOV R7, 0x400 ;  /* 0x0000040000077802 */ /* 0x000fe20000000f00 */
[----:B------:R-:W1:Y:S03]  /*5dc0*/  @!P2 LDC R9, c[0x0][0x500] ;  /* 0x00014000ff09ab82 */ /* 0x000e660000000800 */
[----:B0-----:R-:W-:Y:S02]  /*5dd0*/  LEA R21, R12, R7, 0x18 ;  /* 0x000000070c157211 */ /* 0x001fe400078ec0ff */
[----:B------:R-:W-:-:S03]  /*5de0*/  SHF.L.U32 R7, R5, 0x1f, RZ ;  /* 0x0000001f05077819 */ /* 0x000fc600000006ff */
[----:B------:R-:W-:-:S04]  /*5df0*/  IMAD R12, R6, 0x8, R21 ;  /* 0x00000008060c7824 */ /* 0x000fc800078e0215 */
[----:B------:R-:W0:Y:S02]  /*5e00*/  SYNCS.PHASECHK.TRANS64.TRYWAIT P1, [R12+URZ+0x20], R7 ;  /* 0x000020070c0075a7 */ /* 0x000e24000802017f */
[----:B01----:R-:W-:Y:S05]  /*5e10*/  @!P1 BRA `(.L_x_170) ;  /* 0x0000000c00689947 */ /* 0x003fea0003800000 */
.L_x_190:
[----:B0-----:R-:W-:Y:S01]  /*5e20*/  PRMT R7, R18, 0x9910, RZ ;  /* 0x0000991012077816 */ /* 0x001fe200000000ff */
[----:B------:R0:W-:Y:S03]  /*5e30*/  @!P2 SYNCS.ARRIVE.TRANS64 RZ, [R12+URZ], R9 ;  /* 0x000000090cffa9a7 */ /* 0x0001e6000800003f */
[----:B------:R-:W-:-:S13]  /*5e40*/  ISETP.NE.AND P1, PT, R7, 0x2, PT ;  /* 0x000000020700780c */ /* 0x000fda0003f25270 */
[----:B0-----:R-:W-:Y:S05]  /*5e50*/  @P1 BRA `(.L_x_171) ;  /* 0x0000000000041947 */ /* 0x001fea0003800000 */
[----:B------:R-:W-:Y:S01]  /*5e60*/  BPT.TRAP 0x1 ;  /* 0x000000040000795c */ /* 0x000fe20000300000 */
.L_x_171:
[----:B------:R-:W-:Y:S05]  /*5e70*/  @P0 BRA `(.L_x_172) ;  /* 0x0000000000040947 */ /* 0x000fea0003800000 */
[----:B------:R-:W-:Y:S01]  /*5e80*/  BPT.TRAP 0x1 ;  /* 0x000000040000795c */ /* 0x000fe20000300000 */
.L_x_172:
[----:B------:R-:W-:Y:S01]  /*5e90*/  IMAD R21, R6, 0x2000, R21 ;  /* 0x0000200006157824 */ /* 0x000fe200078e0215 */
[----:B------:R-:W-:Y:S01]  /*5ea0*/  R2UR UR9, R12 ;  /* 0x000000000c0972ca */ /* 0x000fe200000e0000 */
[----:B------:R-:W-:Y:S01]  /*5eb0*/  VIADD R4, R4, 0xffffffff ;  /* 0xffffffff04047836 */ /* 0x000fe20000000000 */
[----:B------:R-:W-:Y:S01]  /*5ec0*/  UIADD3 UR4, UP0, UR22, 0xf0, URZ ;  /* 0x000000f016047890 */ /* 0x000fe2000ff1e03f */
[----:B------:R-:W-:Y:S01]  /*5ed0*/  R2UR UR11, R15 ;  /* 0x000000000f0b72ca */ /* 0x000fe200000e0000 */
[----:B------:R-:W-:Y:S01]  /*5ee0*/  UIADD3 UR24, UP1, UR22, 0x1f0, URZ ;  /* 0x000001f016187890 */ /* 0x000fe2000ff3e03f */
[----:B------:R-:W-:Y:S01]  /*5ef0*/  R2UR UR8, R21 ;  /* 0x00000000150872ca */ /* 0x000fe200000e0000 */
[----:B------:R-:W-:Y:S01]  /*5f00*/  UIADD3.X UR5, URZ, UR23, URZ, UP0, !UPT ;  /* 0x000000173f057290 */ /* 0x000fe200087fe43f */
[----:B------:R-:W-:Y:S01]  /*5f10*/  R2UR UR10, R20 ;  /* 0x00000000140a72ca */ /* 0x000fe200000e0000 */
[----:B------:R-:W-:Y:S01]  /*5f20*/  VIADD R6, R6, 0x1 ;  /* 0x0000000106067836 */ /* 0x000fe20000000000 */
[----:B------:R-:W-:Y:S01]  /*5f30*/  R2UR UR12, R8 ;  /* 0x00000000080c72ca */ /* 0x000fe200000e0000 */
[----:B------:R-:W-:Y:S01]  /*5f40*/  UIADD3.X UR25, URZ, UR23, URZ, UP1, !UPT ;  /* 0x000000173f197290 */ /* 0x000fe20008ffe43f */
[----:B------:R-:W-:Y:S01]  /*5f50*/  R2UR UR19, R14 ;  /* 0x000000000e1372ca */ /* 0x000fe200000e0000 */
[----:B------:R-:W-:Y:S01]  /*5f60*/  UMOV UR6, 0x0 ;  /* 0x0000000000067882 */ /* 0x000fe20000000000 */
[----:B------:R-:W-:Y:S01]  /*5f70*/  ISETP.GT.AND P3, PT, R4, 0x1, PT ;  /* 0x000000010400780c */ /* 0x000fe20003f64270 */
[----:B------:R-:W-:Y:S01]  /*5f80*/  UMOV UR7, 0x10000000 ;  /* 0x1000000000077882 */ /* 0x000fe20000000000 */
[----:B------:R-:W-:Y:S01]  /*5f90*/  ISETP.NE.AND P1, PT, R6, 0x4, PT ;  /* 0x000000040600780c */ /* 0x000fe20003f25270 */
[----:B------:R-:W-:-:S02]  /*5fa0*/  VIADD R20, R20, 0x40 ;  /* 0x0000004014147836 */ /* 0x000fc40000000000 */
[----:B------:R-:W-:Y:S01]  /*5fb0*/  UIADD3 UR14, UR8, 0x100, URZ ;  /* 0x00000100080e7890 */ /* 0x000fe2000fffe03f */
[----:B------:R-:W-:Y:S01]  /*5fc0*/  SEL R12, RZ, 0x1, P1 ;  /* 0x00000001ff0c7807 */ /* 0x000fe20000800000 */
[----:B------:R-:W-:Y:S01]  /*5fd0*/  UIADD3 UR15, UR8, 0x8100, URZ ;  /* 0x00008100080f7890 */ /* 0x000fe2000fffe03f */
[----:B------:R-:W-:Y:S02]  /*5fe0*/  SEL R6, R6, RZ, P1 ;  /* 0x000000ff06067207 */ /* 0x000fe40000800000 */
[----:B------:R-:W-:Y:S02]  /*5ff0*/  LOP3.LUT R5, R5, R12, RZ, 0x3c, !PT ;  /* 0x0000000c05057212 */ /* 0x000fe400078e3cff */
[----:B------:R-:W-:Y:S02]  /*6000*/  UMOV UR8, UR14 ;  /* 0x0000000e00087c82 */ /* 0x000fe40008000000 */
[----:B------:R0:W-:Y:S02]  /*6010*/  UTMALDG.3D [UR8], [UR4], desc[UR6] ;  /* 0x00000608040075b4 */ /* 0x0001e40008011000 */
[----:B0-----:R-:W-:Y:S01]  /*6020*/  UMOV UR8, UR15 ;  /* 0x0000000f00087c82 */ /* 0x001fe20008000000 */
[----:B------:R-:W-:-:S02]  /*6030*/  UMOV UR11, UR19 ;  /* 0x00000013000b7c82 */ /* 0x000fc40008000000 */
[----:B------:R0:W-:Y:S02]  /*6040*/  UTMALDG.3D [UR8], [UR24], desc[UR6] ;  /* 0x00000608180075b4 */ /* 0x0001e40008011000 */
[----:B0-----:R-:W-:Y:S05]  /*6050*/  @P3 BRA `(.L_x_173) ;  /* 0xfffffffc00503947 */ /* 0x001fea000383ffff */
.L_x_169:
[----:B------:R-:W-:Y:S05]  /*6060*/  BSYNC B1 ;  /* 0x0000000000017941 */ /* 0x000fea0003800000 */
.L_x_168:
[----:B------:R-:W-:Y:S01]  /*6070*/  LOP3.LUT P3, RZ, R11, 0xff, RZ, 0xc0, !PT ;  /* 0x000000ff0bff7812 */ /* 0x000fe2000786c0ff */
[----:B------:R-:W-:Y:S01]  /*6080*/  IMAD.IADD R0, R13, 0x1, R0 ;  /* 0x000000010d007824 */ /* 0x000fe200078e0200 */
[----:B------:R-:W-:Y:S01]  /*6090*/  IADD3 R16, P4, R16, UR20, RZ ;  /* 0x0000001410107c10 */ /* 0x000fe2000ff9e0ff */
[----:B------:R-:W-:Y:S01]  /*60a0*/  ULDC.64 UR4, c[0x0][0x650] ;  /* 0x0001940000047ab9 */ /* 0x000fe20000000a00 */
[----:B------:R-:W-:Y:S01]  /*60b0*/  BSSY B1, `(.L_x_174) ;  /* 0x000006b000017945 */ /* 0x000fe20003800000 */
[----:B------:R-:W-:Y:S01]  /*60c0*/  IMAD.MOV.U32 R7, RZ, RZ, -0x1 ;  /* 0xffffffffff077424 */ /* 0x000fe200078e00ff */
[----:B------:R-:W-:Y:S01]  /*60d0*/  SHF.R.U32.HI R4, RZ, 0x2, R0 ;  /* 0x00000002ff047819 */ /* 0x000fe20000011600 */
[----:B------:R-:W-:Y:S01]  /*60e0*/  IMAD.MOV.U32 R9, RZ, RZ, -0x1 ;  /* 0xffffffffff097424 */ /* 0x000fe200078e00ff */
[----:B------:R-:W-:Y:S01]  /*60f0*/  ISETP.GT.U32.AND P1, PT, R0, 0x3, PT ;  /* 0x000000030000780c */ /* 0x000fe20003f24070 */
[----:B------:R-:W-:Y:S01]  /*6100*/  IMAD.MOV.U32 R8, RZ, RZ, -0x1 ;  /* 0xffffffffff087424 */ /* 0x000fe200078e00ff */
[----:B------:R-:W-:-:S02]  /*6110*/  LOP3.LUT R4, R4, 0x1, RZ, 0xc0, !PT ;  /* 0x0000000104047812 */ /* 0x000fc400078ec0ff */
[----:B------:R-:W-:Y:S01]  /*6120*/  ISETP.LT.U32.AND P1, PT, R13, 0x4, P1 ;  /* 0x000000040d00780c */ /* 0x000fe20000f21070 */
[----:B------:R-:W0:Y:S01]  /*6130*/  @P3 S2R R6, SR_CgaCtaId ;  /* 0x0000000000063919 */ /* 0x000e220000008800 */
[----:B------:R-:W-:Y:S02]  /*6140*/  @P3 MOV R5, 0x400 ;  /* 0x0000040000053802 */ /* 0x000fe40000000f00 */
[----:B------:R-:W-:Y:S02]  /*6150*/  IADD3.X R17, R17, UR13, RZ, P4, !PT ;  /* 0x0000000d11117c10 */ /* 0x000fe4000a7fe4ff */
[----:B------:R-:W-:Y:S02]  /*6160*/  ISETP.GE.U32.AND P4, PT, R16, UR4, PT ;  /* 0x0000000410007c0c */ /* 0x000fe4000bf86070 */
[----:B------:R-:W-:Y:S02]  /*6170*/  LOP3.LUT R0, R0, 0x3, RZ, 0xc0, !PT ;  /* 0x0000000300007812 */ /* 0x000fe400078ec0ff */
[----:B------:R-:W-:-:S02]  /*6180*/  PRMT R11, RZ, 0x7610, R11 ;  /* 0x00007610ff0b7816 */ /* 0x000fc4000000000b */
[----:B0-----:R-:W-:-:S04]  /*6190*/  @P3 LEA R5, R6, R5, 0x18 ;  /* 0x0000000506053211 */ /* 0x001fc800078ec0ff */
[----:B------:R0:W-:Y:S01]  /*61a0*/  @P3 SYNCS.ARRIVE.TRANS64.A1T0 RZ, [R5+URZ+0x58], RZ ;  /* 0x000058ff05ff39a7 */ /* 0x0001e2000810003f */
[----:B------:R-:W-:Y:S02]  /*61b0*/  ISETP.NE.U32.AND P3, PT, R4, 0x1, PT ;  /* 0x000000010400780c */ /* 0x000fe40003f65070 */
[----:B------:R-:W-:Y:S02]  /*61c0*/  SEL R4, RZ, 0x1, !P1 ;  /* 0x00000001ff047807 */ /* 0x000fe40004800000 */
[----:B------:R-:W-:Y:S02]  /*61d0*/  ISETP.GE.U32.AND.EX P1, PT, R17, UR5, PT, P4 ;  /* 0x0000000511007c0c */ /* 0x000fe4000bf26140 */
[----:B------:R-:W-:-:S04]  /*61e0*/  ISETP.GT.U32.AND P3, PT, R13, 0x3, !P3 ;  /* 0x000000030d00780c */ /* 0x000fc80005f64070 */
[----:B0-----:R-:W-:-:S04]  /*61f0*/  SEL R5, RZ, 0x1, !P3 ;  /* 0x00000001ff057807 */ /* 0x001fc80005800000 */
[--C-:B------:R-:W-:Y:S02]  /*6200*/  LOP3.LUT R3, R5, R3, R4.reuse, 0x96, !PT ;  /* 0x0000000305037212 */ /* 0x100fe400078e9604 */
[----:B------:R-:W-:Y:S01]  /*6210*/  PRMT R4, RZ, 0x7610, R4 ;  /* 0x00007610ff047816 */ /* 0x000fe20000000004 */
[----:B------:R-:W-:Y:S06]  /*6220*/  @P1 BRA `(.L_x_175) ;  /* 0x00000004004c1947 */ /* 0x000fec0003800000 */
[----:B------:R-:W-:Y:S01]  /*6230*/  ULDC.64 UR4, c[0x0][0x628] ;  /* 0x00018a0000047ab9 */ /* 0x000fe20000000a00 */
[----:B------:R-:W0:Y:S01]  /*6240*/  S2R R14, SR_CTAID.X ;  /* 0x00000000000e7919 */ /* 0x000e220000002500 */
[----:B------:R-:W-:Y:S01]  /*6250*/  ISETP.NE.U32.AND P1, PT, RZ, UR4, PT ;  /* 0x00000004ff007c0c */ /* 0x000fe2000bf25070 */
[----:B------:R-:W-:Y:S01]  /*6260*/  ULDC UR7, c[0x0][0x630] ;  /* 0x00018c0000077ab9 */ /* 0x000fe20000000800 */
[----:B------:R-:W-:Y:S01]  /*6270*/  IMAD.MOV.U32 R4, RZ, RZ, R16 ;  /* 0x000000ffff047224 */ /* 0x000fe200078e0010 */
[----:B------:R-:W1:Y:S01]  /*6280*/  S2R R12, SR_CTAID.Y ;  /* 0x00000000000c7919 */ /* 0x000e620000002600 */
[----:B------:R-:W-:Y:S01]  /*6290*/  ISETP.NE.AND.EX P1, PT, RZ, UR5, PT, P1 ;  /* 0x00000005ff007c0c */ /* 0x000fe2000bf25310 */
[----:B------:R-:W-:-:S12]  /*62a0*/  IMAD.MOV.U32 R5, RZ, RZ, R17 ;  /* 0x000000ffff057224 */ /* 0x000fd800078e0011 */
[----:B------:R-:W-:Y:S05]  /*62b0*/  @!P1 BRA `(.L_x_176) ;  /* 0x0000000000289947 */ /* 0x000fea0003800000 */
[----:B------:R-:W-:Y:S02]  /*62c0*/  ULDC UR6, c[0x0][0x634] ;  /* 0x00018d0000067ab9 */ /* 0x000fe40000000800 */
[----:B------:R-:W-:-:S05]  /*62d0*/  IADD3 R9, P1, R16, UR6, RZ ;  /* 0x0000000610097c10 */ /* 0x000fca000ff3e0ff */
[----:B------:R-:W-:-:S04]  /*62e0*/  IMAD.X R15, RZ, RZ, R17, P1 ;  /* 0x000000ffff0f7224 */ /* 0x000fc800008e0611 */
[----:B------:R-:W-:-:S04]  /*62f0*/  IMAD.WIDE.U32 R6, R15, UR4, RZ ;  /* 0x000000040f067c25 */ /* 0x000fc8000f8e00ff */
[----:B------:R-:W-:-:S04]  /*6300*/  IMAD.WIDE.U32 R6, P1, R9, UR5, R6 ;  /* 0x0000000509067c25 */ /* 0x000fc8000f820006 */
[----:B------:R-:W-:-:S04]  /*6310*/  IMAD.WIDE.U32 R8, R9, UR4, RZ ;  /* 0x0000000409087c25 */ /* 0x000fc8000f8e00ff */
[----:B------:R-:W-:Y:S01]  /*6320*/  IMAD.X R5, RZ, RZ, RZ, P1 ;  /* 0x000000ffff057224 */ /* 0x000fe200008e06ff */
[----:B------:R-:W-:Y:S01]  /*6330*/  IADD3 RZ, P1, R9, R6, RZ ;  /* 0x0000000609ff7210 */ /* 0x000fe20007f3e0ff */
[----:B------:R-:W-:-:S04]  /*6340*/  IMAD.MOV.U32 R4, RZ, RZ, R7 ;  /* 0x000000ffff047224 */ /* 0x000fc800078e0007 */
[----:B------:R-:W-:-:S08]  /*6350*/  IMAD.WIDE.U32.X R4, R15, UR5, R4, P1 ;  /* 0x000000050f047c25 */ /* 0x000fd000088e0404 */
.L_x_176:
[--C-:B------:R-:W-:Y:S01]  /*6360*/  SHF.R.U64 R8, R4, UR7, R5.reuse ;  /* 0x0000000704087c19 */ /* 0x100fe20008001205 */
[----:B------:R-:W-:Y:S01]  /*6370*/  ULDC.64 UR4, c[0x0][0x620] ;  /* 0x0001880000047ab9 */ /* 0x000fe20000000a00 */
[----:B------:R-:W-:Y:S01]  /*6380*/  SHF.R.U32.HI R4, RZ, UR7, R5 ;  /* 0x00000007ff047c19 */ /* 0x000fe20008011605 */
[----:B------:R-:W2:Y:S01]  /*6390*/  LDC R25, c[0x0][0x144] ;  /* 0x00005100ff197b82 */ /* 0x000ea20000000800 */
[----:B------:R-:W-:Y:S01]  /*63a0*/  IADD3 R7, P1, RZ, -R8, RZ ;  /* 0x80000008ff077210 */ /* 0x000fe20007f3e0ff */
[----:B------:R-:W-:Y:S01]  /*63b0*/  ULDC.64 UR8, c[0x0][0x640] ;  /* 0x0001900000087ab9 */ /* 0x000fe20000000a00 */
[----:B0-----:R-:W-:Y:S01]  /*63c0*/  I2FP.F32.U32 R9, R14 ;  /* 0x0000000e00097245 */ /* 0x001fe20000201000 */
[----:B------:R-:W-:Y:S02]  /*63d0*/  ULDC UR6, c[0x0][0x608] ;  /* 0x0001820000067ab9 */ /* 0x000fe40000000800 */
[----:B------:R-:W-:Y:S01]  /*63e0*/  IMAD.X R4, RZ, RZ, ~R4, P1 ;  /* 0x000000ffff047224 */ /* 0x000fe200008e0e04 */
[----:B------:R-:W-:Y:S01]  /*63f0*/  ISETP.NE.U32.AND P1, PT, RZ, UR8, PT ;  /* 0x00000008ff007c0c */ /* 0x000fe2000bf25070 */
[----:B------:R-:W0:Y:S02]  /*6400*/  LDC R21, c[0x0][0x148] ;  /* 0x00005200ff157b82 */ /* 0x000e240000000800 */
[----:B------:R-:W-:Y:S01]  /*6410*/  IMAD R6, R4, UR4, RZ ;  /* 0x0000000404067c24 */ /* 0x000fe2000f8e02ff */
[----:B------:R-:W-:Y:S01]  /*6420*/  ISETP.NE.AND.EX P1, PT, RZ, UR9, PT, P1 ;  /* 0x00000009ff007c0c */ /* 0x000fe2000bf25310 */
[----:B------:R-:W-:Y:S01]  /*6430*/  IMAD.WIDE.U32 R4, R7, UR4, R16 ;  /* 0x0000000407047c25 */ /* 0x000fe2000f8e0010 */
[----:B------:R-:W-:-:S03]  /*6440*/  ULDC UR4, c[0x0][0x150] ;  /* 0x0000540000047ab9 */ /* 0x000fc60000000800 */
[----:B------:R-:W-:Y:S02]  /*6450*/  IMAD R7, R7, UR5, R6 ;  /* 0x0000000507077c24 */ /* 0x000fe4000f8e0206 */
[----:B------:R-:W-:Y:S01]  /*6460*/  FMUL R6, R9, UR4 ;  /* 0x0000000409067c20 */ /* 0x000fe20008400000 */
[----:B------:R-:W-:Y:S01]  /*6470*/  ULDC UR4, c[0x0][0x618] ;  /* 0x0001860000047ab9 */ /* 0x000fe20000000800 */
[----:B------:R-:W-:Y:S01]  /*6480*/  ULDC UR5, c[0x0][0x154] ;  /* 0x0000550000057ab9 */ /* 0x000fe20000000800 */
[----:B------:R-:W-:-:S03]  /*6490*/  IMAD.IADD R5, R5, 0x1, R7 ;  /* 0x0000000105057824 */ /* 0x000fc600078e0207 */
[----:B------:R-:W3:Y:S02]  /*64a0*/  F2I.U32.TRUNC.NTZ R6, R6 ;  /* 0x0000000600067305 */ /* 0x000ee4000020f000 */
[----:B------:R-:W-:Y:S02]  /*64b0*/  SHF.R.U64 R9, R4, UR4, R5 ;  /* 0x0000000404097c19 */ /* 0x000fe40008001205 */
[----:B-1----:R-:W-:-:S05]  /*64c0*/  I2FP.F32.U32 R4, R12 ;  /* 0x0000000c00047245 */ /* 0x002fca0000201000 */
[----:B------:R-:W-:Y:S01]  /*64d0*/  FMUL R22, R4, UR5 ;  /* 0x0000000504167c20 */ /* 0x000fe20008400000 */
[----:B------:R-:W-:Y:S01]  /*64e0*/  SHF.R.U32.HI R4, RZ, UR4, R5 ;  /* 0x00000004ff047c19 */ /* 0x000fe20008011605 */
[----:B------:R-:W-:-:S03]  /*64f0*/  ULDC UR4, c[0x0][0x658] ;  /* 0x0001960000047ab9 */ /* 0x000fc60000000800 */
[--C-:B------:R-:W-:Y:S01]  /*6500*/  SHF.R.U64 R20, R9, UR6, R4.reuse ;  /* 0x0000000609147c19 */ /* 0x100fe20008001204 */
[----:B------:R-:W1:Y:S01]  /*6510*/  F2I.U32.TRUNC.NTZ R22, R22 ;  /* 0x0000001600167305 */ /* 0x000e62000020f000 */
[----:B------:R-:W-:Y:S01]  /*6520*/  SHF.R.U32.HI R5, RZ, UR6, R4 ;  /* 0x00000006ff057c19 */ /* 0x000fe20008011604 */
[----:B---3--:R-:W-:-:S03]  /*6530*/  IMAD.MOV R6, RZ, RZ, -R6 ;  /* 0x000000ffff067224 */ /* 0x008fc600078e0a06 */
[--C-:B------:R-:W-:Y:S01]  /*6540*/  SHF.R.U64 R15, R20, UR4, R5.reuse ;  /* 0x00000004140f7c19 */ /* 0x100fe20008001205 */
[----:B--2---:R-:W-:Y:S01]  /*6550*/  IMAD R14, R25, R6, R14 ;  /* 0x00000006190e7224 */ /* 0x004fe200078e020e */
[----:B------:R-:W-:-:S03]  /*6560*/  SHF.R.U32.HI R23, RZ, UR4, R5 ;  /* 0x00000004ff177c19 */ /* 0x000fc60008011605 */
[----:B------:R-:W-:Y:S02]  /*6570*/  IMAD.MOV.U32 R4, RZ, RZ, R15 ;  /* 0x000000ffff047224 */ /* 0x000fe400078e000f */
[----:B------:R-:W-:Y:S01]  /*6580*/  IMAD.MOV.U32 R5, RZ, RZ, R23 ;  /* 0x000000ffff057224 */ /* 0x000fe200078e0017 */
[----:B-1----:R-:W-:Y:S06]  /*6590*/  @!P1 BRA `(.L_x_177) ;  /* 0x0000000000289947 */ /* 0x002fec0003800000 */
[----:B------:R-:W-:Y:S02]  /*65a0*/  ULDC UR4, c[0x0][0x64c] ;  /* 0x0001930000047ab9 */ /* 0x000fe40000000800 */
[----:B------:R-:W-:-:S05]  /*65b0*/  IADD3 R5, P1, R15, UR4, RZ ;  /* 0x000000040f057c10 */ /* 0x000fca000ff3e0ff */
[----:B------:R-:W-:-:S04]  /*65c0*/  IMAD.X R23, RZ, RZ, R23, P1 ;  /* 0x000000ffff177224 */ /* 0x000fc800008e0617 */
[----:B------:R-:W-:-:S04]  /*65d0*/  IMAD.WIDE.U32 R6, R23, UR8, RZ ;  /* 0x0000000817067c25 */ /* 0x000fc8000f8e00ff */
[----:B------:R-:W-:-:S04]  /*65e0*/  IMAD.WIDE.U32 R6, P1, R5, UR9, R6 ;  /* 0x0000000905067c25 */ /* 0x000fc8000f820006 */
[----:B------:R-:W-:-:S04]  /*65f0*/  IMAD.WIDE.U32 R4, R5, UR8, RZ ;  /* 0x0000000805047c25 */ /* 0x000fc8000f8e00ff */
[----:B------:R-:W-:Y:S01]  /*6600*/  IMAD.MOV.U32 R4, RZ, RZ, R7 ;  /* 0x000000ffff047224 */ /* 0x000fe200078e0007 */
[----:B------:R-:W-:Y:S01]  /*6610*/  IADD3 RZ, P3, R5, R6, RZ ;  /* 0x0000000605ff7210 */ /* 0x000fe20007f7e0ff */
[----:B------:R-:W-:-:S04]  /*6620*/  IMAD.X R5, RZ, RZ, RZ, P1 ;  /* 0x000000ffff057224 */ /* 0x000fc800008e06ff */
[----:B------:R-:W-:-:S08]  /*6630*/  IMAD.WIDE.U32.X R4, R23, UR9, R4, P3 ;  /* 0x0000000917047c25 */ /* 0x000fd000098e0404 */
.L_x_177:
[----:B------:R-:W-:Y:S01]  /*6640*/  ISETP.NE.AND P1, PT, R2, 0x1, PT ;  /* 0x000000010200780c */ /* 0x000fe20003f25270 */
[----:B------:R-:W-:Y:S01]  /*6650*/  ULDC UR4, c[0x0][0x648] ;  /* 0x0001920000047ab9 */ /* 0x000fe20000000800 */
[----:B------:R-:W-:Y:S01]  /*6660*/  LOP3.LUT R20, R20, UR17, RZ, 0xc0, !PT ;  /* 0x0000001114147c12 */ /* 0x000fe2000f8ec0ff */
[----:B------:R-:W-:Y:S01]  /*6670*/  IMAD.MOV R22, RZ, RZ, -R22 ;  /* 0x000000ffff167224 */ /* 0x000fe200078e0a16 */
[----:B------:R-:W-:Y:S01]  /*6680*/  SHF.R.U64 R5, R4, UR4, R5 ;  /* 0x0000000404057c19 */ /* 0x000fe20008001205 */
[----:B------:R-:W-:Y:S01]  /*6690*/  ULDC UR4, c[0x0][0x638] ;  /* 0x00018e0000047ab9 */ /* 0x000fe20000000800 */
[----:B------:R-:W-:Y:S01]  /*66a0*/  LOP3.LUT R6, R9, UR16, RZ, 0xc0, !PT ;  /* 0x0000001009067c12 */ /* 0x000fe2000f8ec0ff */
[----:B------:R-:W-:Y:S02]  /*66b0*/  ULDC UR5, c[0x0][0x610] ;  /* 0x0001840000057ab9 */ /* 0x000fe40000000800 */
[----:B------:R-:W-:Y:S02]  /*66c0*/  IMAD.MOV R4, RZ, RZ, -R5 ;  /* 0x000000ffff047224 */ /* 0x000fe400078e0a05 */
[----:B------:R-:W-:-:S02]  /*66d0*/  IMAD R5, R5, UR18, R20 ;  /* 0x0000001205057c24 */ /* 0x000fc4000f8e0214 */
[----:B0-----:R-:W-:Y:S02]  /*66e0*/  @P1 IMAD R14, R21, R22, R12 ;  /* 0x00000016150e1224 */ /* 0x001fe400078e020c */
[----:B------:R-:W-:Y:S01]  /*66f0*/  IMAD R15, R4, UR4, R15 ;  /* 0x00000004040f7c24 */ /* 0x000fe2000f8e020f */
[----:B------:R-:W-:Y:S01]  /*6700*/  ULDC UR4, c[0x0][0x600] ;  /* 0x0001800000047ab9 */ /* 0x000fe20000000800 */
[----:B------:R-:W-:Y:S02]  /*6710*/  IMAD R14, R5, UR5, R14 ;  /* 0x00000005050e7c24 */ /* 0x000fe4000f8e020e */
[----:B------:R-:W-:Y:S02]  /*6720*/  IMAD R15, R15, UR4, R6 ;  /* 0x000000040f0f7c24 */ /* 0x000fe4000f8e0206 */
[----:B------:R-:W-:-:S03]  /*6730*/  IMAD.MOV.U32 R4, RZ, RZ, 0x1 ;  /* 0x00000001ff047424 */ /* 0x000fc600078e00ff */
[----:B------:R-:W-:Y:S02]  /*6740*/  SEL R9, R15, R14, !P1 ;  /* 0x0000000e0f097207 */ /* 0x000fe40004800000 */
[----:B------:R-:W-:-:S07]  /*6750*/  SEL R7, R14, R15, !P1 ;  /* 0x0000000f0e077207 */ /* 0x000fce0004800000 */
.L_x_175:
[----:B------:R-:W-:Y:S05]  /*6760*/  BSYNC B1 ;  /* 0x0000000000017941 */ /* 0x000fea0003800000 */
.L_x_174:
[----:B------:R-:W-:-:S13]  /*6770*/  LOP3.LUT P1, RZ, R4, 0xff, RZ, 0xc0, !PT ;  /* 0x000000ff04ff7812 */ /* 0x000fda000782c0ff */
[----:B------:R-:W-:Y:S05]  /*6780*/  @P1 BRA `(.L_x_178) ;  /* 0xfffffff400501947 */ /* 0x000fea000383ffff */
[----:B------:R-:W-:Y:S05]  /*6790*/  BSYNC B0 ;  /* 0x0000000000007941 */ /* 0x000fea0003800000 */
.L_x_166:
[----:B------:R-:W-:-:S03]  /*67a0*/  UMOV UR4, 0xffffffff ;  /* 0xffffffff00047882 */ /* 0x000fc60000000000 */
[----:B------:R-:W-:Y:S05]  /*67b0*/  BRA.DIV UR4, `(.L_x_179) ;  /* 0x0000000604147947 */ /* 0x000fea000b800000 */
[----:B------:R-:W-:-:S13]  /*67c0*/  ELECT P6, URZ, PT ;  /* 0x00000000003f782f */ /* 0x000fda00038c0000 */
.L_x_193:
[----:B------:R-:W-:Y:S04]  /*67d0*/  BSSY B0, `(.L_x_180) ;  /* 0x000002b000007945 */ /* 0x000fe80003800000 */
[----:B------:R-:W-:Y:S05]  /*67e0*/  @!P6 BRA `(.L_x_181) ;  /* 0x0000000000a4e947 */ /* 0x000fea0003800000 */
[----:B------:R-:W-:-:S04]  /*67f0*/  LOP3.LUT R19, R19, 0x2, RZ, 0xfc, !PT ;  /* 0x0000000213137812 */ /* 0x000fc800078efcff */
[----:B------:R-:W-:-:S13]  /*6800*/  ISETP.NE.AND P0, PT, R19, 0x3, PT ;  /* 0x000000031300780c */ /* 0x000fda0003f05270 */
[----:B------:R-:W-:Y:S05]  /*6810*/  @!P0 BRA `(.L_x_182) ;  /* 0x0000000000048947 */ /* 0x000fea0003800000 */
[----:B------:R-:W-:Y:S01]  /*6820*/  BPT.TRAP 0x1 ;  /* 0x000000040000795c */ /* 0x000fe20000300000 */
.L_x_182:
[----:B------:R-:W0:Y:S01]  /*6830*/  S2R R5, SR_CgaCtaId ;  /* 0x0000000000057919 */ /* 0x000e220000008800 */
[----:B------:R-:W-:Y:S02]  /*6840*/  MOV R2, 0x400 ;  /* 0x0000040000027802 */ /* 0x000fe40000000f00 */
[----:B------:R-:W-:Y:S02]  /*6850*/  SHF.L.U32 R4, R3, 0x1f, RZ ;  /* 0x0000001f03047819 */ /* 0x000fe400000006ff */
[----:B0-----:R-:W-:-:S05]  /*6860*/  LEA R5, R5, R2, 0x18 ;  /* 0x0000000205057211 */ /* 0x001fca00078ec0ff */
[----:B------:R-:W-:-:S04]  /*6870*/  VIADD R5, R5, 0x20 ;  /* 0x0000002005057836 */ /* 0x000fc80000000000 */
[C---:B------:R-:W-:Y:S02]  /*6880*/  IMAD R7, R0.reuse, 0x8, R5 ;  /* 0x0000000800077824 */ /* 0x040fe400078e0205 */
[----:B------:R-:W-:Y:S02]  /*6890*/  VIADD R0, R0, 0x1 ;  /* 0x0000000100007836 */ /* 0x000fe40000000000 */
[----:B------:R-:W0:Y:S03]  /*68a0*/  SYNCS.PHASECHK.TRANS64.TRYWAIT P0, [R7+URZ], R4 ;  /* 0x00000004070075a7 */ /* 0x000e26000800017f */
[----:B------:R-:W-:-:S04]  /*68b0*/  ISETP.NE.AND P1, PT, R0, 0x4, PT ;  /* 0x000000040000780c */ /* 0x000fc80003f25270 */
[----:B------:R-:W-:Y:S02]  /*68c0*/  SEL R2, RZ, 0x1, P1 ;  /* 0x00000001ff027807 */ /* 0x000fe40000800000 */
[----:B------:R-:W-:Y:S02]  /*68d0*/  SEL R0, R0, RZ, P1 ;  /* 0x000000ff00007207 */ /* 0x000fe40000800000 */
[----:B------:R-:W-:-:S03]  /*68e0*/  LOP3.LUT R9, R3, R2, RZ, 0x3c, !PT ;  /* 0x0000000203097212 */ /* 0x000fc600078e3cff */
[----:B------:R-:W-:Y:S01]  /*68f0*/  IMAD R6, R0, 0x8, R5 ;  /* 0x0000000800067824 */ /* 0x000fe200078e0205 */
[----:B------:R-:W-:Y:S01]  /*6900*/  SHF.L.U32 R3, R9, 0x1f, RZ ;  /* 0x0000001f09037819 */ /* 0x000fe200000006ff */
[----:B0-----:R-:W-:Y:S06]  /*6910*/  @!P0 BRA `(.L_x_183) ;  /* 0x0000000000dc8947 */ /* 0x001fec0003800000 */
.L_x_194:
[----:B------:R-:W1:Y:S01]  /*6920*/  SYNCS.PHASECHK.TRANS64.TRYWAIT P0, [R6+URZ], R3 ;  /* 0x00000003060075a7 */ /* 0x000e62000800017f */
[----:B------:R-:W-:-:S05]  /*6930*/  VIADD R0, R0, 0x1 ;  /* 0x0000000100007836 */ /* 0x000fca0000000000 */
[----:B------:R-:W-:-:S04]  /*6940*/  ISETP.NE.AND P1, PT, R0, 0x4, PT ;  /* 0x000000040000780c */ /* 0x000fc80003f25270 */
[----:B------:R-:W-:Y:S02]  /*6950*/  SEL R2, RZ, 0x1, P1 ;  /* 0x00000001ff027807 */ /* 0x000fe40000800000 */
[----:B------:R-:W-:Y:S02]  /*6960*/  SEL R0, R0, RZ, P1 ;  /* 0x000000ff00007207 */ /* 0x000fe40000800000 */
[----:B------:R-:W-:-:S03]  /*6970*/  LOP3.LUT R9, R9, R2, RZ, 0x3c, !PT ;  /* 0x0000000209097212 */ /* 0x000fc600078e3cff */
[----:B0-----:R-:W-:Y:S01]  /*6980*/  IMAD R7, R0, 0x8, R5 ;  /* 0x0000000800077824 */ /* 0x001fe200078e0205 */
[----:B------:R-:W-:Y:S01]  /*6990*/  SHF.L.U32 R4, R9, 0x1f, RZ ;  /* 0x0000001f09047819 */ /* 0x000fe200000006ff */
[----:B-1----:R-:W-:Y:S06]  /*69a0*/  @!P0 BRA `(.L_x_184) ;  /* 0x0000000000cc8947 */ /* 0x002fec0003800000 */
.L_x_195:
[----:B------:R-:W1:Y:S01]  /*69b0*/  SYNCS.PHASECHK.TRANS64.TRYWAIT P0, [R7+URZ], R4 ;  /* 0x00000004070075a7 */ /* 0x000e62000800017f */
[----:B------:R-:W-:-:S05]  /*69c0*/  VIADD R0, R0, 0x1 ;  /* 0x0000000100007836 */ /* 0x000fca0000000000 */
[----:B------:R-:W-:-:S04]  /*69d0*/  ISETP.NE.AND P1, PT, R0, 0x4, PT ;  /* 0x000000040000780c */ /* 0x000fc80003f25270 */
[----:B------:R-:W-:Y:S02]  /*69e0*/  SEL R2, RZ, 0x1, P1 ;  /* 0x00000001ff027807 */ /* 0x000fe40000800000 */
[----:B------:R-:W-:Y:S02]  /*69f0*/  SEL R0, R0, RZ, P1 ;  /* 0x000000ff00007207 */ /* 0x000fe40000800000 */
[----:B------:R-:W-:Y:S01]  /*6a00*/  LOP3.LUT R2, R9, R2, RZ, 0x3c, !PT ;  /* 0x0000000209027212 */ /* 0x000fe200078e3cff */
[----:B-1----:R-:W-:Y:S06]  /*6a10*/  @!P0 BRA `(.L_x_185) ;  /* 0x0000000000c48947 */ /* 0x002fec0003800000 */
.L_x_196:
[----:B------:R-:W-:Y:S01]  /*6a20*/  IMAD R5, R0, 0x8, R5 ;  /* 0x0000000800057824 */ /* 0x000fe200078e0205 */
[----:B------:R-:W-:-:S07]  /*6a30*/  SHF.L.U32 R0, R2, 0x1f, RZ ;  /* 0x0000001f02007819 */ /* 0x000fce00000006ff */
.L_x_186:
[----:B--2---:R2:W3:Y:S02]  /*6a40*/  SYNCS.PHASECHK.TRANS64.TRYWAIT P0, [R5+URZ], R0 ;  /* 0x00000000050075a7 */ /* 0x0044e4000800017f */
[----:B---3--:R-:W-:Y:S05]  /*6a50*/  @!P0 NANOSLEEP.SYNCS 0x989680 ;  /* 0x009896800000895d */ /* 0x008fea0003900000 */
[----:B------:R-:W3:Y:S02]  /*6a60*/  @!P0 SYNCS.PHASECHK.TRANS64 P0, [R5+URZ], R0 ;  /* 0x00000000050085a7 */ /* 0x000ee4000800007f */
[----:B---3--:R-:W-:Y:S05]  /*6a70*/  @!P0 BRA `(.L_x_186) ;  /* 0xfffffffc00f08947 */ /* 0x008fea000383ffff */
.L_x_181:
[----:B------:R-:W-:Y:S05]  /*6a80*/  BSYNC B0 ;  /* 0x0000000000007941 */ /* 0x000fea0003800000 */
.L_x_180:
[----:B------:R-:W-:Y:S05]  /*6a90*/  EXIT ;  /* 0x000000000000794d */ /* 0x000fea0003800000 */
.L_x_17:
[----:B---3--:R3:W4:Y:S02]  /*6aa0*/  SYNCS.PHASECHK.TRANS64.TRYWAIT P1, [R3+URZ], R0 ;  /* 0x00000000030075a7 */ /* 0x008724000802017f */
[----:B----4-:R-:W-:Y:S05]  /*6ab0*/  @!P1 NANOSLEEP.SYNCS 0x989680 ;  /* 0x009896800000995d */ /* 0x010fea0003900000 */
[----:B------:R-:W4:Y:S02]  /*6ac0*/  @!P1 SYNCS.PHASECHK.TRANS64 P1, [R3+URZ], R0 ;  /* 0x00000000030095a7 */ /* 0x000f24000802007f */
[----:B----4-:R-:W-:Y:S05]  /*6ad0*/  @!P1 BRA `(.L_x_17) ;  /* 0xfffffffc00f09947 */ /* 0x010fea000383ffff */
[----:B------:R-:W-:Y:S05]  /*6ae0*/  BRA `(.L_x_16) ;  /* 0xffffffa400d87947 */ /* 0x000fea000383ffff */
.L_x_22:
[----:B-1----:R1:W2:Y:S02]  /*6af0*/  SYNCS.PHASECHK.TRANS64.TRYWAIT P1, [R5+URZ], R4 ;  /* 0x00000004050075a7 */ /* 0x0022a4000802017f */
[----:B--2---:R-:W-:Y:S05]  /*6b00*/  @!P1 NANOSLEEP.SYNCS 0x989680 ;  /* 0x009896800000995d */ /* 0x004fea0003900000 */
[----:B------:R-:W2:Y:S02]  /*6b10*/  @!P1 SYNCS.PHASECHK.TRANS64 P1, [R5+URZ], R4 ;  /* 0x00000004050095a7 */ /* 0x000ea4000802007f */
[----:B--2---:R-:W-:Y:S05]  /*6b20*/  @!P1 BRA `(.L_x_22) ;  /* 0xfffffffc00f09947 */ /* 0x004fea000383ffff */
[----:B------:R-:W-:Y:S05]  /*6b30*/  BRA `(.L_x_21) ;  /* 0xffffffa800887947 */ /* 0x000fea000383ffff */
.L_x_167:
[----:B------:R-:W-:Y:S01]  /*6b40*/  BSSY B1, `(.L_x_187) ;  /* 0x0000006000017945 */ /* 0x000fe20003800000 */
[----:B------:R-:W-:-:S07]  /*6b50*/  IMAD.MOV.U32 R15, RZ, RZ, -0x1 ;  /* 0xffffffffff0f7424 */ /* 0x000fce00078e00ff */
[----:B------:R-:W-:Y:S05]  /*6b60*/  WARPSYNC.COLLECTIVE R15, `(.L_x_188) ;  /* 0x000000000f0c7348 */ /* 0x000fea0003c00000 */
[----:B------:R-:W-:Y:S02]  /*6b70*/  ELECT P6, UR62, PT ;  /* 0x00000000003e782f */ /* 0x000fe400038c0000 */
[----:B------:R-:W-:Y:S01]  /*6b80*/  MOV R14, UR62 ;  /* 0x0000003e000e7c02 */ /* 0x000fe20008000f00 */
[----:B------:R-:W-:Y:S10]  /*6b90*/  ENDCOLLECTIVE ;  /* 0x000000000000791b */ /* 0x000ff40003800000 */
.L_x_188:
[----:B------:R-:W-:Y:S05]  /*6ba0*/  BSYNC B1 ;  /* 0x0000000000017941 */ /* 0x000fea0003800000 */
.L_x_187:
[----:B------:R-:W-:Y:S05]  /*6bb0*/  BRA `(.L_x_189) ;  /* 0xfffffff000507947 */ /* 0x000fea000383ffff */
.L_x_170:
[----:B0-----:R0:W1:Y:S02]  /*6bc0*/  SYNCS.PHASECHK.TRANS64.TRYWAIT P1, [R12+URZ+0x20], R7 ;  /* 0x000020070c0075a7 */ /* 0x001064000802017f */
[----:B-1----:R-:W-:Y:S05]  /*6bd0*/  @!P1 NANOSLEEP.SYNCS 0x989680 ;  /* 0x009896800000995d */ /* 0x002fea0003900000 */
[----:B------:R-:W1:Y:S02]  /*6be0*/  @!P1 SYNCS.PHASECHK.TRANS64 P1, [R12+URZ+0x20], R7 ;  /* 0x000020070c0095a7 */ /* 0x000e64000802007f */
[----:B-1----:R-:W-:Y:S05]  /*6bf0*/  @!P1 BRA `(.L_x_170) ;  /* 0xfffffffc00f09947 */ /* 0x002fea000383ffff */
[----:B------:R-:W-:Y:S05]  /*6c00*/  BRA `(.L_x_190) ;  /* 0xfffffff000847947 */ /* 0x000fea000383ffff */
.L_x_179:
[----:B------:R-:W-:Y:S01]  /*6c10*/  BSSY B0, `(.L_x_191) ;  /* 0x0000006000007945 */ /* 0x000fe20003800000 */
[----:B------:R-:W-:-:S07]  /*6c20*/  IMAD.MOV.U32 R15, RZ, RZ, -0x1 ;  /* 0xffffffffff0f7424 */ /* 0x000fce00078e00ff */
[----:B------:R-:W-:Y:S05]  /*6c30*/  WARPSYNC.COLLECTIVE R15, `(.L_x_192) ;  /* 0x000000000f0c7348 */ /* 0x000fea0003c00000 */
[----:B------:R-:W-:Y:S02]  /*6c40*/  ELECT P6, UR62, PT ;  /* 0x00000000003e782f */ /* 0x000fe400038c0000 */
[----:B------:R-:W-:Y:S01]  /*6c50*/  MOV R14, UR62 ;  /* 0x0000003e000e7c02 */ /* 0x000fe20008000f00 */
[----:B------:R-:W-:Y:S10]  /*6c60*/  ENDCOLLECTIVE ;  /* 0x000000000000791b */ /* 0x000ff40003800000 */
.L_x_192:
[----:B------:R-:W-:Y:S05]  /*6c70*/  BSYNC B0 ;  /* 0x0000000000007941 */ /* 0x000fea0003800000 */
.L_x_191:
[----:B------:R-:W-:Y:S05]  /*6c80*/  BRA `(.L_x_193) ;  /* 0xfffffff800d07947 */ /* 0x000fea000383ffff */
.L_x_183:
[----:B0-----:R0:W1:Y:S02]  /*6c90*/  SYNCS.PHASECHK.TRANS64.TRYWAIT P0, [R7+URZ], R4 ;  /* 0x00000004070075a7 */ /* 0x001064000800017f */
[----:B-1----:R-:W-:Y:S05]  /*6ca0*/  @!P0 NANOSLEEP.SYNCS 0x989680 ;  /* 0x009896800000895d */ /* 0x002fea0003900000 */
[----:B------:R-:W1:Y:S02]  /*6cb0*/  @!P0 SYNCS.PHASECHK.TRANS64 P0, [R7+URZ], R4 ;  /* 0x00000004070085a7 */ /* 0x000e64000800007f */
[----:B-1----:R-:W-:Y:S05]  /*6cc0*/  @!P0 BRA `(.L_x_183) ;  /* 0xfffffffc00f08947 */ /* 0x002fea000383ffff */
[----:B------:R-:W-:Y:S05]  /*6cd0*/  BRA `(.L_x_194) ;  /* 0xfffffffc00107947 */ /* 0x000fea000383ffff */
.L_x_184:
[----:B0-----:R0:W1:Y:S02]  /*6ce0*/  SYNCS.PHASECHK.TRANS64.TRYWAIT P0, [R6+URZ], R3 ;  /* 0x00000003060075a7 */ /* 0x001064000800017f */
[----:B-1----:R-:W-:Y:S05]  /*6cf0*/  @!P0 NANOSLEEP.SYNCS 0x989680 ;  /* 0x009896800000895d */ /* 0x002fea0003900000 */
[----:B------:R-:W1:Y:S02]  /*6d00*/  @!P0 SYNCS.PHASECHK.TRANS64 P0, [R6+URZ], R3 ;  /* 0x00000003060085a7 */ /* 0x000e64000800007f */
[----:B-1----:R-:W-:Y:S05]  /*6d10*/  @!P0 BRA `(.L_x_184) ;  /* 0xfffffffc00f08947 */ /* 0x002fea000383ffff */
[----:B------:R-:W-:Y:S05]  /*6d20*/  BRA `(.L_x_195) ;  /* 0xfffffffc00207947 */ /* 0x000fea000383ffff */
.L_x_185:
[----:B-1----:R1:W2:Y:S02]  /*6d30*/  SYNCS.PHASECHK.TRANS64.TRYWAIT P0, [R7+URZ], R4 ;  /* 0x00000004070075a7 */ /* 0x0022a4000800017f */
[----:B--2---:R-:W-:Y:S05]  /*6d40*/  @!P0 NANOSLEEP.SYNCS 0x989680 ;  /* 0x009896800000895d */ /* 0x004fea0003900000 */
[----:B------:R-:W2:Y:S02]  /*6d50*/  @!P0 SYNCS.PHASECHK.TRANS64 P0, [R7+URZ], R4 ;  /* 0x00000004070085a7 */ /* 0x000ea4000800007f */
[----:B--2---:R-:W-:Y:S05]  /*6d60*/  @!P0 BRA `(.L_x_185) ;  /* 0xfffffffc00f08947 */ /* 0x004fea000383ffff */
[----:B------:R-:W-:Y:S05]  /*6d70*/  BRA `(.L_x_196) ;  /* 0xfffffffc00287947 */ /* 0x000fea000383ffff */
.L_x_197:
[----:B------:R-:W-:-:S00]  /*6d80*/  BRA `(.L_x_197) ;  /* 0xfffffffc00fc7947 */ /* 0x000fc0000383ffff */
[----:B------:R-:W-:-:S00]  /*6d90*/  NOP ;  /* 0x0000000000007918 */ /* 0x000fc00000000000 */
        /* <DEDUP_REMOVED lines=14> */
.L_x_198:


//--------------------- .nv.global.init           --------------------------
	.section	.nv.global.init,"aw",@progbits
.nv.global.init:
	.type		$str$22,@object
	.size		$str$22,($str$23 - $str$22)
$str$22:
        /*0000*/ 	.byte	0x6b, 0x5f, 0x74, 0x69, 0x6c, 0x65, 0x5f, 0x63, 0x6f, 0x75, 0x6e, 0x74, 0x20, 0x3e, 0x3d, 0x20
        /*0010*/ 	.byte	0x31, 0x00
	.type		$str$23,@object
	.size		$str$23,(__unnamed_1 - $str$23)
$str$23:
        /*0012*/ 	.byte	0x2f, 0x74, 0x6d, 0x70, 0x2f, 0x63, 0x75, 0x74, 0x6c, 0x61, 0x73, 0x73, 0x5f, 0x73, 0x77, 0x65
        /*0022*/ 	.byte	0x65, 0x70, 0x5f, 0x73, 0x72, 0x63, 0x2f, 0x69, 0x6e, 0x63, 0x6c, 0x75, 0x64, 0x65, 0x2f, 0x63
        /*0032*/ 	.byte	0x75, 0x74, 0x6c, 0x61, 0x73, 0x73, 0x2f, 0x67, 0x65, 0x6d, 0x6d, 0x2f, 0x63, 0x6f, 0x6c, 0x6c
        /*0042*/ 	.byte	0x65, 0x63, 0x74, 0x69, 0x76, 0x65, 0x2f, 0x73, 0x6d, 0x39, 0x30, 0x5f, 0x6d, 0x6d, 0x61, 0x5f
        /*0052*/ 	.byte	0x74, 0x6d, 0x61, 0x5f, 0x67, 0x6d, 0x6d, 0x61, 0x5f, 0x73, 0x73, 0x5f, 0x77, 0x61, 0x72, 0x70
        /*0062*/ 	.byte	0x73, 0x70, 0x65, 0x63, 0x69, 0x61, 0x6c, 0x69, 0x7a, 0x65, 0x64, 0x2e, 0x68, 0x70, 0x70, 0x00
	.type		__unnamed_1,@object
	.size		__unnamed_1,(.L_0 - __unnamed_1)
__unnamed_1:
        /*0072*/ 	.byte	0x76, 0x6f, 0x69, 0x64, 0x20, 0x63, 0x75, 0x74, 0x6c, 0x61, 0x73, 0x73, 0x3a, 0x3a, 0x67, 0x65
        /* <DEDUP_REMOVED lines=171> */
        /*0b32*/ 	.byte	0x75, 0x74, 0x65, 0x3a, 0x3a, 0x69, 0x64, 0x65, 0x6e, 0x74, 0x69, 0x74, 0x79, 0x5d, 0x00
.L_0:


//--------------------- .nv.shared._ZN7cutlass13device_kernelINS_4gemm6kernel13GemmUniversalIN4cute5tupleIJiiiiEEENS1_10collective13CollectiveMmaINS1_34MainloopSm90TmaGmmaWarpSpecializedILi4ENS5_IJNS4_1CILi1EEESB_SB_EEENS1_35KernelTmaWarpSpecializedCooperativeEEENS5_IJNSA_ILi128EEESF_NSA_ILi64EEEEEEaNS5_IJlSB_lEEEaSI_NS4_8TiledMMAINS4_8MMA_AtomIJNS4_4SM904GMMA27MMA_64x128x32_S32S8S8_SS_TNEEEENS4_6LayoutINS5_IJNSA_ILi2EEESB_SB_EEENS5_IJSB_NSA_ILi0EEESS_EEEEENS5_IJNS4_10UnderscoreESV_SV_EEEEENS4_13SM90_TMA_LOADENS4_14ComposedLayoutINS4_7SwizzleILi2ELi4ELi3EEENS4_18smem_ptr_flag_bitsILi8EEENSP_INS5_IJNSA_ILi8EEESG_EEENS5_IJSG_SB_EEEEEEEvNS4_8identityESY_S18_vS19_EENS_8epilogue10collective6detail29Sm90TmaWarpSpecializedAdapterINS1C_15DefaultEpilogueIaSI_SI_NS1B_6thread17LinearCombinationIaLi1EiiLNS1G_9ScaleType4KindE0ELNS_15FloatRoundStyleE2EaEENS1_15EpilogueDefaultEEEEEvvEEEEvNT_6ParamsE --------------------------
	.section	.nv.shared._ZN7cutlass13device_kernelINS_4gemm6kernel13GemmUniversalIN4cute5tupleIJiiiiEEENS1_10collective13CollectiveMmaINS1_34MainloopSm90TmaGmmaWarpSpecializedILi4ENS5_IJNS4_1CILi1EEESB_SB_EEENS1_35KernelTmaWarpSpecializedCooperativeEEENS5_IJNSA_ILi128EEESF_NSA_ILi64EEEEEEaNS5_IJlSB_lEEEaSI_NS4_8TiledMMAINS4_8MMA_AtomIJNS4_4SM904GMMA27MMA_64x128x32_S32S8S8_SS_TNEEEENS4_6LayoutINS5_IJNSA_ILi2EEESB_SB_EEENS5_IJSB_NSA_ILi0EEESS_EEEEENS5_IJNS4_10UnderscoreESV_SV_EEEEENS4_13SM90_TMA_LOADENS4_14ComposedLayoutINS4_7SwizzleILi2ELi4ELi3EEENS4_18smem_ptr_flag_bitsILi8EEENSP_INS5_IJNSA_ILi8EEESG_EEENS5_IJSG_SB_EEEEEEEvNS4_8identityESY_S18_vS19_EENS_8epilogue10collective6detail29Sm90TmaWarpSpecializedAdapterINS1C_15DefaultEpilogueIaSI_SI_NS1B_6thread17LinearCombinationIaLi1EiiLNS1G_9ScaleType4KindE0ELNS_15FloatRoundStyleE2EaEENS1_15EpilogueDefaultEEEEEvvEEEEvNT_6ParamsE,"aw",@nobits
	.sectionflags	@""
	.align	16
	.zero		1024


//--------------------- .nv.shared.reserved.0     --------------------------
	.section	.nv.shared.reserved.0,"aw",@nobits
	.weak		__nv_reservedSMEM_offset_0_alias
	.size		__nv_reservedSMEM_offset_0_alias, 0, 0
	.other		__nv_reservedSMEM_offset_0_alias,@"STO_CUDA_RESERVED_SHARED STV_DEFAULT"
__nv_reservedSMEM_offset_0_alias:
	.zero		0


//--------------------- .nv.global                --------------------------
	.section	.nv.global,"aw",@nobits
.nv.global:
	.type		_ZN39_INTERNAL_d0cef69e_4_k_cu_e5d78601_46694cute1_E,@object
	.size		_ZN39_INTERNAL_d0cef69e_4_k_cu_e5d78601_46694cute1_E,(_ZN39_INTERNAL_d0cef69e_4_k_cu_e5d78601_46694cuda3std3__45__cpo6cbeginE - _ZN39_INTERNAL_d0cef69e_4_k_cu_e5d78601_46694cute1_E)
_ZN39_INTERNAL_d0cef69e_4_k_cu_e5d78601_46694cute1_E:
	.zero		1
	.type		_ZN39_INTERNAL_d0cef69e_4_k_cu_e5d78601_46694cuda3std3__45__cpo6cbeginE,@object
	.size		_ZN39_INTERNAL_d0cef69e_4_k_cu_e5d78601_46694cuda3std3__45__cpo6cbeginE,(_ZN39_INTERNAL_d0cef69e_4_k_cu_e5d78601_46694cuda3std3__48in_placeE - _ZN39_INTERNAL_d0cef69e_4_k_cu_e5d78601_46694cuda3std3__45__cpo6cbeginE)
_ZN39_INTERNAL_d0cef69e_4_k_cu_e5d78601_46694cuda3std3__45__cpo6cbeginE:
	.zero		1
	.type		_ZN39_INTERNAL_d0cef69e_4_k_cu_e5d78601_46694cuda3std3__48in_placeE,@object
	.size		_ZN39_INTERNAL_d0cef69e_4_k_cu_e5d78601_46694cuda3std3__48in_placeE,(_ZN39_INTERNAL_d0cef69e_4_k_cu_e5d78601_46694cuda3std6ranges3__45__cpo9iter_moveE - _ZN39_INTERNAL_d0cef69e_4_k_cu_e5d78601_46694cuda3std3__48in_placeE)
_ZN39_INTERNAL_d0cef69e_4_k_cu_e5d78601_46694cuda3std3__48in_placeE:
	.zero		1
	.type		_ZN39_INTERNAL_d0cef69e_4_k_cu_e5d78601_46694cuda3std6ranges3__45__cpo9iter_moveE,@object
	.size		_ZN39_INTERNAL_d0cef69e_4_k_cu_e5d78601_46694cuda3std6ranges3__45__cpo9iter_moveE,(_ZN39_INTERNAL_d0cef69e_4_k_cu_e5d78601_46694cuda3std3__45__cpo5beginE - _ZN39_INTERNAL_d0cef69e_4_k_cu_e5d78601_46694cuda3std6ranges3__45__cpo9iter_moveE)
_ZN39_INTERNAL_d0cef69e_4_k_cu_e5d78601_46694cuda3std6ranges3__45__cpo9iter_moveE:
	.zero		1
	.type		_ZN39_INTERNAL_d0cef69e_4_k_cu_e5d78601_46694cuda3std3__45__cpo5beginE,@object
	.size		_ZN39_INTERNAL_d0cef69e_4_k_cu_e5d78601_46694cuda3std3__45__cpo5beginE,(_ZN39_INTERNAL_d0cef69e_4_k_cu_e5d78601_46694cuda3std3__441_GLOBAL__N__d0cef69e_4_k_cu_e5d78601_46696ignoreE - _ZN39_INTERNAL_d0cef69e_4_k_cu_e5d78601_46694cuda3std3__45__cpo5beginE)
_ZN39_INTERNAL_d0cef69e_4_k_cu_e5d78601_46694cuda3std3__45__cpo5beginE:
	.zero		1
	.type		_ZN39_INTERNAL_d0cef69e_4_k_cu_e5d78601_46694cuda3std3__441_GLOBAL__N__d0cef69e_4_k_cu_e5d78601_46696ignoreE,@object
	.size		_ZN39_INTERNAL_d0cef69e_4_k_cu_e5d78601_46694cuda3std3__441_GLOBAL__N__d0cef69e_4_k_cu_e5d78601_46696ignoreE,(_ZN39_INTERNAL_d0cef69e_4_k_cu_e5d78601_46694cute7productE - _ZN39_INTERNAL_d0cef69e_4_k_cu_e5d78601_46694cuda3std3__441_GLOBAL__N__d0cef69e_4_k_cu_e5d78601_46696ignoreE)
_ZN39_INTERNAL_d0cef69e_4_k_cu_e5d78601_46694cuda3std3__441_GLOBAL__N__d0cef69e_4_k_cu_e5d78601_46696ignoreE:
	.zero		1
	.type		_ZN39_INTERNAL_d0cef69e_4_k_cu_e5d78601_46694cute7productE,@object
	.size		_ZN39_INTERNAL_d0cef69e_4_k_cu_e5d78601_46694cute7productE,(_ZN39_INTERNAL_d0cef69e_4_k_cu_e5d78601_46694cuda3std3__45__cpo3endE - _ZN39_INTERNAL_d0cef69e_4_k_cu_e5d78601_46694cute7productE)
_ZN39_INTERNAL_d0cef69e_4_k_cu_e5d78601_46694cute7productE:
	.zero		1
	.type		_ZN39_INTERNAL_d0cef69e_4_k_cu_e5d78601_46694cuda3std3__45__cpo3endE,@object
	.size		_ZN39_INTERNAL_d0cef69e_4_k_cu_e5d78601_46694cuda3std3__45__cpo3endE,(_ZN39_INTERNAL_d0cef69e_4_k_cu_e5d78601_46694cuda3std3__419piecewise_constructE - _ZN39_INTERNAL_d0cef69e_4_k_cu_e5d78601_46694cuda3std3__45__cpo3endE)
_ZN39_INTERNAL_d0cef69e_4_k_cu_e5d78601_46694cuda3std3__45__cpo3endE:
	.zero		1
	.type		_ZN39_INTERNAL_d0cef69e_4_k_cu_e5d78601_46694cuda3std3__419piecewise_constructE,@object
	.size		_ZN39_INTERNAL_d0cef69e_4_k_cu_e5d78601_46694cuda3std3__419piecewise_constructE,(_ZN39_INTERNAL_d0cef69e_4_k_cu_e5d78601_46694cuda3std3__45__cpo4cendE - _ZN39_INTERNAL_d0cef69e_4_k_cu_e5d78601_46694cuda3std3__419piecewise_constructE)
_ZN39_INTERNAL_d0cef69e_4_k_cu_e5d78601_46694cuda3std3__419piecewise_constructE:
	.zero		1
	.type		_ZN39_INTERNAL_d0cef69e_4_k_cu_e5d78601_46694cuda3std3__45__cpo4cendE,@object
	.size		_ZN39_INTERNAL_d0cef69e_4_k_cu_e5d78601_46694cuda3std3__45__cpo4cendE,(_ZN39_INTERNAL_d0cef69e_4_k_cu_e5d78601_46694cuda3std6ranges3__45__cpo4swapE - _ZN39_INTERNAL_d0cef69e_4_k_cu_e5d78601_46694cuda3std3__45__cpo4cendE)
_ZN39_INTERNAL_d0cef69e_4_k_cu_e5d78601_46694cuda3std3__45__cpo4cendE:
	.zero		1
	.type		_ZN39_INTERNAL_d0cef69e_4_k_cu_e5d78601_46694cuda3std6ranges3__45__cpo4swapE,@object
	.size		_ZN39_INTERNAL_d0cef69e_4_k_cu_e5d78601_46694cuda3std6ranges3__45__cpo4swapE,(.L_8 - _ZN39_INTERNAL_d0cef69e_4_k_cu_e5d78601_46694cuda3std6ranges3__45__cpo4swapE)
_ZN39_INTERNAL_d0cef69e_4_k_cu_e5d78601_46694cuda3std6ranges3__45__cpo4swapE:
	.zero		1
.L_8:


//--------------------- .nv.constant0._ZN7cutlass13device_kernelINS_4gemm6kernel13GemmUniversalIN4cute5tupleIJiiiiEEENS1_10collective13CollectiveMmaINS1_34MainloopSm90TmaGmmaWarpSpecializedILi4ENS5_IJNS4_1CILi1EEESB_SB_EEENS1_35KernelTmaWarpSpecializedCooperativeEEENS5_IJNSA_ILi128EEESF_NSA_ILi64EEEEEEaNS5_IJlSB_lEEEaSI_NS4_8TiledMMAINS4_8MMA_AtomIJNS4_4SM904GMMA27MMA_64x128x32_S32S8S8_SS_TNEEEENS4_6LayoutINS5_IJNSA_ILi2EEESB_SB_EEENS5_IJSB_NSA_ILi0EEESS_EEEEENS5_IJNS4_10UnderscoreESV_SV_EEEEENS4_13SM90_TMA_LOADENS4_14ComposedLayoutINS4_7SwizzleILi2ELi4ELi3EEENS4_18smem_ptr_flag_bitsILi8EEENSP_INS5_IJNSA_ILi8EEESG_EEENS5_IJSG_SB_EEEEEEEvNS4_8identityESY_S18_vS19_EENS_8epilogue10collective6detail29Sm90TmaWarpSpecializedAdapterINS1C_15DefaultEpilogueIaSI_SI_NS1B_6thread17LinearCombinationIaLi1EiiLNS1G_9ScaleType4KindE0ELNS_15FloatRoundStyleE2EaEENS1_15EpilogueDefaultEEEEEvvEEEEvNT_6ParamsE --------------------------
	.section	.nv.constant0._ZN7cutlass13device_kernelINS_4gemm6kernel13GemmUniversalIN4cute5tupleIJiiiiEEENS1_10collective13CollectiveMmaINS1_34MainloopSm90TmaGmmaWarpSpecializedILi4ENS5_IJNS4_1CILi1EEESB_SB_EEENS1_35KernelTmaWarpSpecializedCooperativeEEENS5_IJNSA_ILi128EEESF_NSA_ILi64EEEEEEaNS5_IJlSB_lEEEaSI_NS4_8TiledMMAINS4_8MMA_AtomIJNS4_4SM904GMMA27MMA_64x128x32_S32S8S8_SS_TNEEEENS4_6LayoutINS5_IJNSA_ILi2EEESB_SB_EEENS5_IJSB_NSA_ILi0EEESS_EEEEENS5_IJNS4_10UnderscoreESV_SV_EEEEENS4_13SM90_TMA_LOADENS4_14ComposedLayoutINS4_7SwizzleILi2ELi4ELi3EEENS4_18smem_ptr_flag_bitsILi8EEENSP_INS5_IJNSA_ILi8EEESG_EEENS5_IJSG_SB_EEEEEEEvNS4_8identityESY_S18_vS19_EENS_8epilogue10collective6detail29Sm90TmaWarpSpecializedAdapterINS1C_15DefaultEpilogueIaSI_SI_NS1B_6thread17LinearCombinationIaLi1EiiLNS1G_9ScaleType4KindE0ELNS_15FloatRoundStyleE2EaEENS1_15EpilogueDefaultEEEEEvvEEEEvNT_6ParamsE,"a",@progbits
	.sectionflags	@""
	.align	4
.nv.constant0._ZN7cutlass13device_kernelINS_4gemm6kernel13GemmUniversalIN4cute5tupleIJiiiiEEENS1_10collective13CollectiveMmaINS1_34MainloopSm90TmaGmmaWarpSpecializedILi4ENS5_IJNS4_1CILi1EEESB_SB_EEENS1_35KernelTmaWarpSpecializedCooperativeEEENS5_IJNSA_ILi128EEESF_NSA_ILi64EEEEEEaNS5_IJlSB_lEEEaSI_NS4_8TiledMMAINS4_8MMA_AtomIJNS4_4SM904GMMA27MMA_64x128x32_S32S8S8_SS_TNEEEENS4_6LayoutINS5_IJNSA_ILi2EEESB_SB_EEENS5_IJSB_NSA_ILi0EEESS_EEEEENS5_IJNS4_10UnderscoreESV_SV_EEEEENS4_13SM90_TMA_LOADENS4_14ComposedLayoutINS4_7SwizzleILi2ELi4ELi3EEENS4_18smem_ptr_flag_bitsILi8EEENSP_INS5_IJNSA_ILi8EEESG_EEENS5_IJSG_SB_EEEEEEEvNS4_8identityESY_S18_vS19_EENS_8epilogue10collective6detail29Sm90TmaWarpSpecializedAdapterINS1C_15DefaultEpilogueIaSI_SI_NS1B_6thread17LinearCombinationIaLi1EiiLNS1G_9ScaleType4KindE0ELNS_15FloatRoundStyleE2EaEENS1_15EpilogueDefaultEEEEEvvEEEEvNT_6ParamsE:
	.zero		1664


//--------------------- SYMBOLS --------------------------

	.type		.nv.reservedSmem.offset0,@object
	.size		.nv.reservedSmem.offset0,0x4
	.type		__assertfail,@function
